def matmul_kernel(
    a_ptr,
    b_ptr,
    c_ptr,
    M,
    N,
    K,
    stride_am,
    stride_ak,
    stride_bk,
    stride_bn,
    stride_cm,
    stride_cn,
    BLOCK_M: tl.constexpr,
    BLOCK_N: tl.constexpr,
    BLOCK_K: tl.constexpr,
    GROUP_M: tl.constexpr,
):
    pid = tl.program_id(axis=0)
    num_pid_m = tl.cdiv(M, BLOCK_M)
    num_pid_n = tl.cdiv(N, BLOCK_N)
    num_pid_in_group = GROUP_M * num_pid_n
    group_id = pid // num_pid_in_group
    first_pid_m = group_id * GROUP_M
    group_size_m = min(num_pid_m - first_pid_m, GROUP_M)
    pid_m = first_pid_m + ((pid % num_pid_in_group) % group_size_m)
    pid_n = (pid % num_pid_in_group) // group_size_m

    offs_am = (pid_m * BLOCK_M + tl.arange(0, BLOCK_M)) % M
    offs_bn = (pid_n * BLOCK_N + tl.arange(0, BLOCK_N)) % N
    offs_k = tl.arange(0, BLOCK_K)
    a_ptrs = a_ptr + offs_am[:, None] * stride_am + offs_k[None, :] * stride_ak
    b_ptrs = b_ptr + offs_k[:, None] * stride_bk + offs_bn[None, :] * stride_bn

    acc = tl.zeros((BLOCK_M, BLOCK_N), dtype=tl.float32)
    for kk in range(0, tl.cdiv(K, BLOCK_K)):
        a = tl.load(a_ptrs, mask=offs_k[None, :] < K - kk * BLOCK_K, other=0.0)
        b = tl.load(b_ptrs, mask=offs_k[:, None] < K - kk * BLOCK_K, other=0.0)
        acc = tl.dot(a, b, acc)
        a_ptrs += BLOCK_K * stride_ak
        b_ptrs += BLOCK_K * stride_bk

    c = acc.to(c_ptr.dtype.element_ty)
    offs_cm = pid_m * BLOCK_M + tl.arange(0, BLOCK_M)
    offs_cn = pid_n * BLOCK_N + tl.arange(0, BLOCK_N)
    c_ptrs = c_ptr + offs_cm[:, None] * stride_cm + offs_cn[None, :] * stride_cn
    mask = (offs_cm[:, None] < M) & (offs_cn[None, :] < N)
    tl.store(c_ptrs, c, mask=mask)

# config = {"BLOCK_K": 128, "BLOCK_M": 128, "BLOCK_N": 256, "GROUP_M": 8, "arch": "sm_100", "dtype": "fp16", "num_ctas": 1, "num_stages": 3, "num_warps": 16}
# arch = sm_100


// ===== COMPILED SASS (sm_100a) =====

	.target	sm_100a

	.elftype	@"ET_EXEC"


//--------------------- .note.nv.tkinfo           --------------------------
	.section	.note.nv.tkinfo,"",@"SHT_NOTE"
	.sectionflags	@"SHF_NOTE_NV_TKINFO"
	.tkinfo
        /*0018*/ 	.word	0x00000081
        /*0030*/ 	.string	""
        /*0030*/ 	.string	"ptxas-blackwell"
        /*0030*/ 	.string	"Cuda compilation tools, release 12.9, V12.9.86"
        /*0030*/ 	.string	"Build cuda_12.9.r12.9/compiler.36037853_0"
        /*0030*/ 	.string	"-v  -suppress-debug-info  -lineinfo  -arch sm_100a "



//--------------------- .note.nv.cuver            --------------------------
	.section	.note.nv.cuver,"",@"SHT_NOTE"
	.sectionflags	@"SHF_NOTE_NV_CUVER"
        /*0018*/ 	.short	0x0001
        /*001a*/ 	.short	0x0064
        /*001c*/ 	.short	0x0001
        /*001e*/ 	.short	0x0000
        /*0020*/ 	.short	0x0001
        /*0022*/ 	.short	0x0000


//--------------------- .nv.info                  --------------------------
	.section	.nv.info,"",@"SHT_CUDA_INFO"
	.align	4


	//----- nvinfo : EIATTR_REGCOUNT
	.align		4
        /*0000*/ 	.byte	0x04, 0x2f
        /*0002*/ 	.short	(.L_1 - .L_0)
	.align		4
.L_0:
        /*0004*/ 	.word	index@(matmul_kernel)
        /*0008*/ 	.word	0x00000080


	//----- nvinfo : EIATTR_FRAME_SIZE
	.align		4
.L_1:
        /*000c*/ 	.byte	0x04, 0x11
        /*000e*/ 	.short	(.L_3 - .L_2)
	.align		4
.L_2:
        /*0010*/ 	.word	index@(matmul_kernel)
        /*0014*/ 	.word	0x00000448


	//----- nvinfo : EIATTR_MIN_STACK_SIZE
	.align		4
.L_3:
        /*0018*/ 	.byte	0x04, 0x12
        /*001a*/ 	.short	(.L_5 - .L_4)
	.align		4
.L_4:
        /*001c*/ 	.word	index@(matmul_kernel)
        /*0020*/ 	.word	0x00000448
.L_5:


//--------------------- .nv.info.matmul_kernel    --------------------------
	.section	.nv.info.matmul_kernel,"",@"SHT_CUDA_INFO"
	.sectionflags	@""
	.align	4


	//----- nvinfo : EIATTR_CUDA_API_VERSION
	.align		4
        /*0000*/ 	.byte	0x04, 0x37
        /*0002*/ 	.short	(.L_7 - .L_6)
.L_6:
        /*0004*/ 	.word	0x00000081


	//----- nvinfo : EIATTR_KPARAM_INFO
	.align		4
.L_7:
        /*0008*/ 	.byte	0x04, 0x17
        /*000a*/ 	.short	(.L_9 - .L_8)
.L_8:
        /*000c*/ 	.word	0x00000000
        /*0010*/ 	.short	0x000d
        /*0012*/ 	.short	0x0048
        /*0014*/ 	.byte	0x00, 0xf4, 0x21, 0x00


	//----- nvinfo : EIATTR_KPARAM_INFO
	.align		4
.L_9:
        /*0018*/ 	.byte	0x04, 0x17
        /*001a*/ 	.short	(.L_11 - .L_10)
.L_10:
        /*001c*/ 	.word	0x00000000
        /*0020*/ 	.short	0x000c
        /*0022*/ 	.short	0x0040
        /*0024*/ 	.byte	0x00, 0xf4, 0x21, 0x00


	//----- nvinfo : EIATTR_KPARAM_INFO
	.align		4
.L_11:
        /*0028*/ 	.byte	0x04, 0x17
        /*002a*/ 	.short	(.L_13 - .L_12)
.L_12:
        /*002c*/ 	.word	0x00000000
        /*0030*/ 	.short	0x000b
        /*0032*/ 	.short	0x0038
        /*0034*/ 	.byte	0x00, 0xf0, 0x11, 0x00


	//----- nvinfo : EIATTR_KPARAM_INFO
	.align		4
.L_13:
        /*0038*/ 	.byte	0x04, 0x17
        /*003a*/ 	.short	(.L_15 - .L_14)
.L_14:
        /*003c*/ 	.word	0x00000000
        /*0040*/ 	.short	0x000a
        /*0042*/ 	.short	0x0034
        /*0044*/ 	.byte	0x00, 0xf0, 0x11, 0x00


	//----- nvinfo : EIATTR_KPARAM_INFO
	.align		4
.L_15:
        /*0048*/ 	.byte	0x04, 0x17
        /*004a*/ 	.short	(.L_17 - .L_16)
.L_16:
        /*004c*/ 	.word	0x00000000
        /*0050*/ 	.short	0x0009
        /*0052*/ 	.short	0x0030
        /*0054*/ 	.byte	0x00, 0xf0, 0x11, 0x00


	//----- nvinfo : EIATTR_KPARAM_INFO
	.align		4
.L_17:
        /*0058*/ 	.byte	0x04, 0x17
        /*005a*/ 	.short	(.L_19 - .L_18)
.L_18:
        /*005c*/ 	.word	0x00000000
        /*0060*/ 	.short	0x0008
        /*0062*/ 	.short	0x002c
        /*0064*/ 	.byte	0x00, 0xf0, 0x11, 0x00


	//----- nvinfo : EIATTR_KPARAM_INFO
	.align		4
.L_19:
        /*0068*/ 	.byte	0x04, 0x17
        /*006a*/ 	.short	(.L_21 - .L_20)
.L_20:
        /*006c*/ 	.word	0x00000000
        /*0070*/ 	.short	0x0007
        /*0072*/ 	.short	0x0028
        /*0074*/ 	.byte	0x00, 0xf0, 0x11, 0x00


	//----- nvinfo : EIATTR_KPARAM_INFO
	.align		4
.L_21:
        /*0078*/ 	.byte	0x04, 0x17
        /*007a*/ 	.short	(.L_23 - .L_22)
.L_22:
        /*007c*/ 	.word	0x00000000
        /*0080*/ 	.short	0x0006
        /*0082*/ 	.short	0x0024
        /*0084*/ 	.byte	0x00, 0xf0, 0x11, 0x00


	//----- nvinfo : EIATTR_KPARAM_INFO
	.align		4
.L_23:
        /*0088*/ 	.byte	0x04, 0x17
        /*008a*/ 	.short	(.L_25 - .L_24)
.L_24:
        /*008c*/ 	.word	0x00000000
        /*0090*/ 	.short	0x0005
        /*0092*/ 	.short	0x0020
        /*0094*/ 	.byte	0x00, 0xf0, 0x11, 0x00


	//----- nvinfo : EIATTR_KPARAM_INFO
	.align		4
.L_25:
        /*0098*/ 	.byte	0x04, 0x17
        /*009a*/ 	.short	(.L_27 - .L_26)
.L_26:
        /*009c*/ 	.word	0x00000000
        /*00a0*/ 	.short	0x0004
        /*00a2*/ 	.short	0x001c
        /*00a4*/ 	.byte	0x00, 0xf0, 0x11, 0x00


	//----- nvinfo : EIATTR_KPARAM_INFO
	.align		4
.L_27:
        /*00a8*/ 	.byte	0x04, 0x17
        /*00aa*/ 	.short	(.L_29 - .L_28)
.L_28:
        /*00ac*/ 	.word	0x00000000
        /*00b0*/ 	.short	0x0003
        /*00b2*/ 	.short	0x0018
        /*00b4*/ 	.byte	0x00, 0xf0, 0x11, 0x00


	//----- nvinfo : EIATTR_KPARAM_INFO
	.align		4
.L_29:
        /*00b8*/ 	.byte	0x04, 0x17
        /*00ba*/ 	.short	(.L_31 - .L_30)
.L_30:
        /*00bc*/ 	.word	0x00000000
        /*00c0*/ 	.short	0x0002
        /*00c2*/ 	.short	0x0010
        /*00c4*/ 	.byte	0x00, 0xf4, 0x21, 0x00


	//----- nvinfo : EIATTR_KPARAM_INFO
	.align		4
.L_31:
        /*00c8*/ 	.byte	0x04, 0x17
        /*00ca*/ 	.short	(.L_33 - .L_32)
.L_32:
        /*00cc*/ 	.word	0x00000000
        /*00d0*/ 	.short	0x0001
        /*00d2*/ 	.short	0x0008
        /*00d4*/ 	.byte	0x00, 0xf4, 0x21, 0x00


	//----- nvinfo : EIATTR_KPARAM_INFO
	.align		4
.L_33:
        /*00d8*/ 	.byte	0x04, 0x17
        /*00da*/ 	.short	(.L_35 - .L_34)
.L_34:
        /*00dc*/ 	.word	0x00000000
        /*00e0*/ 	.short	0x0000
        /*00e2*/ 	.short	0x0000
        /*00e4*/ 	.byte	0x00, 0xf4, 0x21, 0x00


	//----- nvinfo : EIATTR_SPARSE_MMA_MASK
	.align		4
.L_35:
        /*00e8*/ 	.byte	0x03, 0x50
        /*00ea*/ 	.short	0x0000


	//----- nvinfo : EIATTR_MAXREG_COUNT
	.align		4
        /*00ec*/ 	.byte	0x03, 0x1b
        /*00ee*/ 	.short	0x0080


	//----- nvinfo : EIATTR_NUM_BARRIERS
	.align		4
        /*00f0*/ 	.byte	0x02, 0x4c
        /*00f2*/ 	.byte	0x01
	.zero		1


	//----- nvinfo : EIATTR_ANNOTATIONS
	.align		4
        /*00f4*/ 	.byte	0x04, 0x55
        /*00f6*/ 	.short	(.L_37 - .L_36)


	//   ....[0]....
.L_36:
        /*00f8*/ 	.word	0x00000001
        /*00fc*/ 	.byte	0x80, 0x05, 0x00, 0x00, 0x01, 0x00, 0x00, 0x00, 0xb0, 0x05, 0x00, 0x00, 0x01, 0x00, 0x00, 0x00
        /* <DEDUP_REMOVED lines=424> */
        /*1b8c*/ 	.byte	0xd0, 0xdf, 0x00, 0x00


	//----- nvinfo : EIATTR_VRC_CTA_INIT_COUNT
	.align		4
.L_37:
        /*1b90*/ 	.byte	0x02, 0x4a
	.zero		1
	.zero		1


	//----- nvinfo : EIATTR_EXIT_INSTR_OFFSETS
	.align		4
        /*1b94*/ 	.byte	0x04, 0x1c
        /*1b96*/ 	.short	(.L_39 - .L_38)


	//   ....[0]....
.L_38:
        /*1b98*/ 	.word	0x0000e2d0


	//   ....[1]....
        /*1b9c*/ 	.word	0x0000e300


	//----- nvinfo : EIATTR_REQNTID
	.align		4
.L_39:
        /*1ba0*/ 	.byte	0x04, 0x10
        /*1ba2*/ 	.short	(.L_41 - .L_40)
.L_40:
        /*1ba4*/ 	.word	0x00000200
        /*1ba8*/ 	.word	0x00000001
        /*1bac*/ 	.word	0x00000001


	//----- nvinfo : EIATTR_CBANK_PARAM_SIZE
	.align		4
.L_41:
        /*1bb0*/ 	.byte	0x03, 0x19
        /*1bb2*/ 	.short	0x0050


	//----- nvinfo : EIATTR_PARAM_CBANK
	.align		4
        /*1bb4*/ 	.byte	0x04, 0x0a
        /*1bb6*/ 	.short	(.L_43 - .L_42)
	.align		4
.L_42:
        /*1bb8*/ 	.word	index@(.nv.constant0.matmul_kernel)
        /*1bbc*/ 	.short	0x0380
        /*1bbe*/ 	.short	0x0050


	//----- nvinfo : EIATTR_SW_WAR
	.align		4
.L_43:
        /*1bc0*/ 	.byte	0x04, 0x36
        /*1bc2*/ 	.short	(.L_45 - .L_44)
.L_44:
        /*1bc4*/ 	.word	0x00000008
.L_45:


//--------------------- .nv.compat                --------------------------
	.section	.nv.compat,"",@"SHT_CUDA_COMPAT_INFO"
	.align	4
        /*0000*/ 	.byte	0x02, 0x02, 0x01, 0x00, 0x02, 0x05, 0x05, 0x00, 0x02, 0x03, 0x00, 0x00, 0x02, 0x06, 0x01, 0x00


//--------------------- .nv.callgraph             --------------------------
	.section	.nv.callgraph,"",@"SHT_CUDA_CALLGRAPH"
	.align	4
	.sectionentsize	8
	.align		4
        /*0000*/ 	.word	0x00000000
	.align		4
        /*0004*/ 	.word	0xffffffff
	.align		4
        /*0008*/ 	.word	0x00000000
	.align		4
        /*000c*/ 	.word	0xfffffffe
	.align		4
        /*0010*/ 	.word	0x00000000
	.align		4
        /*0014*/ 	.word	0xfffffffd
	.align		4
        /*0018*/ 	.word	0x00000000
	.align		4
        /*001c*/ 	.word	0xfffffffc


//--------------------- .text.matmul_kernel       --------------------------
	.section	.text.matmul_kernel,"ax",@progbits
	.align	128
        .global         matmul_kernel
        .type           matmul_kernel,@function
        .size           matmul_kernel,(.L_x_4 - matmul_kernel)
        .other          matmul_kernel,@"STO_CUDA_ENTRY STV_DEFAULT"
matmul_kernel:
.text.matmul_kernel:
[----:B------:R-:W0:Y:S08]  /*0000*/  LDC R1, c[0x0][0x37c] ;  /* 0x0000df00ff017b82 */ /* 0x000e300000000800 */
[----:B------:R-:W1:Y:S01]  /*0010*/  LDC.64 R4, c[0x0][0x398] ;  /* 0x0000e600ff047b82 */ /* 0x000e620000000a00 */
[----:B------:R-:W2:Y:S01]  /*0020*/  S2R R7, SR_CTAID.X ;  /* 0x0000000000077919 */ /* 0x000ea20000002500 */
[----:B0-----:R-:W-:Y:S01]  /*0030*/  VIADD R1, R1, 0xfffffbb8 ;  /* 0xfffffbb801017836 */ /* 0x001fe20000000000 */
[----:B------:R-:W0:Y:S01]  /*0040*/  LDCU UR4, c[0x0][0x3a0] ;  /* 0x00007400ff0477ac */ /* 0x000e220008000800 */
[----:B------:R-:W3:Y:S01]  /*0050*/  S2R R80, SR_TID.X ;  /* 0x0000000000507919 */ /* 0x000ee20000002100 */
[----:B------:R-:W4:Y:S01]  /*0060*/  LDCU.64 UR10, c[0x0][0x358] ;  /* 0x00006b00ff0a77ac */ /* 0x000f220008000a00 */
[----:B------:R-:W2:Y:S01]  /*0070*/  LDCU UR8, c[0x0][0x3a0] ;  /* 0x00007400ff0877ac */ /* 0x000ea20008000800 */
[----:B0-----:R-:W-:Y:S01]  /*0080*/  UIADD3 UR4, UPT, UPT, UR4, 0x7f, URZ ;  /* 0x0000007f04047890 */ /* 0x001fe2000fffe0ff */
[----:B-1----:R-:W-:-:S03]  /*0090*/  VIADD R0, R5, 0xff ;  /* 0x000000ff05007836 */ /* 0x002fc60000000000 */
[----:B------:R-:W-:Y:S02]  /*00a0*/  UISETP.GT.AND UP0, UPT, UR4, 0x7f, UPT ;  /* 0x0000007f0400788c */ /* 0x000fe4000bf04270 */
[----:B------:R-:W-:-:S04]  /*00b0*/  SHF.R.S32.HI R3, RZ, 0x1f, R0 ;  /* 0x0000001fff037819 */ /* 0x000fc80000011400 */
[----:B------:R-:W-:Y:S02]  /*00c0*/  LEA.HI R3, R3, R0, RZ, 0x8 ;  /* 0x0000000003037211 */ /* 0x000fe400078f40ff */
[----:B--2---:R-:W-:Y:S02]  /*00d0*/  IABS R10, R7 ;  /* 0x00000007000a7213 */ /* 0x004fe40000000000 */
[----:B------:R-:W-:Y:S02]  /*00e0*/  SHF.R.S32.HI R3, RZ, 0x8, R3 ;  /* 0x00000008ff037819 */ /* 0x000fe40000011403 */
[----:B---3--:R-:W-:-:S03]  /*00f0*/  LOP3.LUT R14, R80, 0x7f, RZ, 0xc0, !PT ;  /* 0x0000007f500e7812 */ /* 0x008fc600078ec0ff */
[----:B------:R-:W-:-:S05]  /*0100*/  IMAD.SHL.U32 R6, R3, 0x8, RZ ;  /* 0x0000000803067824 */ /* 0x000fca00078e00ff */
[-C--:B------:R-:W-:Y:S02]  /*0110*/  IABS R9, R6.reuse ;  /* 0x0000000600097213 */ /* 0x080fe40000000000 */
[----:B------:R-:W-:Y:S02]  /*0120*/  IABS R12, R6 ;  /* 0x00000006000c7213 */ /* 0x000fe40000000000 */
[----:B------:R-:W0:Y:S08]  /*0130*/  I2F.RP R0, R9 ;  /* 0x0000000900007306 */ /* 0x000e300000209400 */
[----:B0-----:R-:W0:Y:S02]  /*0140*/  MUFU.RCP R0, R0 ;  /* 0x0000000000007308 */ /* 0x001e240000001000 */
[----:B0-----:R-:W-:-:S02]  /*0150*/  VIADD R2, R0, 0xffffffe ;  /* 0x0ffffffe00027836 */ /* 0x001fc40000000000 */
[----:B------:R-:W-:-:S04]  /*0160*/  IMAD.MOV R0, RZ, RZ, -R12 ;  /* 0x000000ffff007224 */ /* 0x000fc800078e0a0c */
[----:B------:R0:W1:Y:S02]  /*0170*/  F2I.FTZ.U32.TRUNC.NTZ R3, R2 ;  /* 0x0000000200037305 */ /* 0x000064000021f000 */
[----:B0-----:R-:W-:Y:S02]  /*0180*/  IMAD.MOV.U32 R2, RZ, RZ, RZ ;  /* 0x000000ffff027224 */ /* 0x001fe400078e00ff */
[----:B-1----:R-:W-:-:S04]  /*0190*/  IMAD.MOV R8, RZ, RZ, -R3 ;  /* 0x000000ffff087224 */ /* 0x002fc800078e0a03 */
[----:B------:R-:W-:Y:S02]  /*01a0*/  IMAD R11, R8, R9, RZ ;  /* 0x00000009080b7224 */ /* 0x000fe400078e02ff */
[----:B------:R-:W-:Y:S02]  /*01b0*/  IMAD.MOV.U32 R8, RZ, RZ, R10 ;  /* 0x000000ffff087224 */ /* 0x000fe400078e000a */
[----:B------:R-:W-:-:S06]  /*01c0*/  IMAD.HI.U32 R3, R3, R11, R2 ;  /* 0x0000000b03037227 */ /* 0x000fcc00078e0002 */
[----:B------:R-:W-:-:S04]  /*01d0*/  IMAD.HI.U32 R3, R3, R8, RZ ;  /* 0x0000000803037227 */ /* 0x000fc800078e00ff */
[----:B------:R-:W-:-:S05]  /*01e0*/  IMAD R0, R3, R0, R8 ;  /* 0x0000000003007224 */ /* 0x000fca00078e0208 */
[----:B------:R-:W-:-:S13]  /*01f0*/  ISETP.GT.U32.AND P1, PT, R9, R0, PT ;  /* 0x000000000900720c */ /* 0x000fda0003f24070 */
[----:B------:R-:W-:Y:S02]  /*0200*/  @!P1 IMAD.IADD R0, R0, 0x1, -R9 ;  /* 0x0000000100009824 */ /* 0x000fe400078e0a09 */
[----:B------:R-:W-:Y:S01]  /*0210*/  @!P1 VIADD R3, R3, 0x1 ;  /* 0x0000000103039836 */ /* 0x000fe20000000000 */
[----:B------:R-:W-:Y:S02]  /*0220*/  ISETP.NE.AND P1, PT, R6, RZ, PT ;  /* 0x000000ff0600720c */ /* 0x000fe40003f25270 */
[----:B------:R-:W-:Y:S02]  /*0230*/  ISETP.GE.U32.AND P0, PT, R0, R9, PT ;  /* 0x000000090000720c */ /* 0x000fe40003f06070 */
[----:B------:R-:W-:-:S04]  /*0240*/  LOP3.LUT R0, R7, R6, RZ, 0x3c, !PT ;  /* 0x0000000607007212 */ /* 0x000fc800078e3cff */
[----:B------:R-:W-:Y:S01]  /*0250*/  ISETP.GE.AND P2, PT, R0, RZ, PT ;  /* 0x000000ff0000720c */ /* 0x000fe20003f46270 */
[----:B------:R-:W-:-:S06]  /*0260*/  VIADD R0, R4, 0x7f ;  /* 0x0000007f04007836 */ /* 0x000fcc0000000000 */
[----:B------:R-:W-:-:S04]  /*0270*/  @P0 VIADD R3, R3, 0x1 ;  /* 0x0000000103030836 */ /* 0x000fc80000000000 */
[----:B------:R-:W-:Y:S01]  /*0280*/  IMAD.MOV.U32 R2, RZ, RZ, R3 ;  /* 0x000000ffff027224 */ /* 0x000fe200078e0003 */
[----:B------:R-:W-:-:S03]  /*0290*/  SHF.R.S32.HI R3, RZ, 0x1f, R0 ;  /* 0x0000001fff037819 */ /* 0x000fc60000011400 */
[----:B------:R-:W-:Y:S01]  /*02a0*/  @!P2 IMAD.MOV R2, RZ, RZ, -R2 ;  /* 0x000000ffff02a224 */ /* 0x000fe200078e0a02 */
[----:B------:R-:W-:Y:S02]  /*02b0*/  @!P1 LOP3.LUT R2, RZ, R6, RZ, 0x33, !PT ;  /* 0x00000006ff029212 */ /* 0x000fe400078e33ff */
[----:B------:R-:W-:-:S03]  /*02c0*/  LEA.HI R3, R3, R0, RZ, 0x7 ;  /* 0x0000000003037211 */ /* 0x000fc600078f38ff */
[----:B------:R-:W-:Y:S02]  /*02d0*/  IMAD.SHL.U32 R8, R2, 0x8, RZ ;  /* 0x0000000802087824 */ /* 0x000fe400078e00ff */
[----:B------:R-:W-:-:S03]  /*02e0*/  IMAD.MOV R2, RZ, RZ, -R2 ;  /* 0x000000ffff027224 */ /* 0x000fc600078e0a02 */
[----:B------:R-:W-:Y:S01]  /*02f0*/  LEA.HI.SX32 R3, R3, -R8, 0x19 ;  /* 0x8000000803037211 */ /* 0x000fe200078fcaff */
[----:B------:R-:W-:-:S03]  /*0300*/  IMAD R6, R6, R2, R7 ;  /* 0x0000000206067224 */ /* 0x000fc600078e0207 */
[----:B------:R-:W-:Y:S02]  /*0310*/  VIMNMX R13, PT, PT, R3, 0x8, PT ;  /* 0x00000008030d7848 */ /* 0x000fe40003fe0100 */
[----:B------:R-:W-:Y:S02]  /*0320*/  IABS R11, R6 ;  /* 0x00000006000b7213 */ /* 0x000fe40000000000 */
[----:B------:R-:W-:-:S04]  /*0330*/  IABS R9, R13 ;  /* 0x0000000d00097213 */ /* 0x000fc80000000000 */
[----:B------:R-:W0:Y:S08]  /*0340*/  I2F.RP R0, R9 ;  /* 0x0000000900007306 */ /* 0x000e300000209400 */
[----:B0-----:R-:W0:Y:S02]  /*0350*/  MUFU.RCP R0, R0 ;  /* 0x0000000000007308 */ /* 0x001e240000001000 */
[----:B0-----:R-:W-:-:S06]  /*0360*/  VIADD R3, R0, 0xffffffe ;  /* 0x0ffffffe00037836 */ /* 0x001fcc0000000000 */
[----:B------:R-:W0:Y:S02]  /*0370*/  F2I.FTZ.U32.TRUNC.NTZ R3, R3 ;  /* 0x0000000300037305 */ /* 0x000e24000021f000 */
[----:B0-----:R-:W-:-:S04]  /*0380*/  IMAD.MOV R10, RZ, RZ, -R3 ;  /* 0x000000ffff0a7224 */ /* 0x001fc800078e0a03 */
[----:B------:R-:W-:Y:S01]  /*0390*/  IMAD.MOV.U32 R2, RZ, RZ, R10 ;  /* 0x000000ffff027224 */ /* 0x000fe200078e000a */
[----:B------:R-:W-:-:S03]  /*03a0*/  IABS R10, R13 ;  /* 0x0000000d000a7213 */ /* 0x000fc60000000000 */
[----:B------:R-:W-:Y:S02]  /*03b0*/  IMAD R7, R2, R9, RZ ;  /* 0x0000000902077224 */ /* 0x000fe400078e02ff */
[----:B------:R-:W-:Y:S02]  /*03c0*/  IMAD.MOV.U32 R2, RZ, RZ, RZ ;  /* 0x000000ffff027224 */ /* 0x000fe400078e00ff */
[----:B------:R-:W-:Y:S02]  /*03d0*/  IMAD.MOV R0, RZ, RZ, -R10 ;  /* 0x000000ffff007224 */ /* 0x000fe400078e0a0a */
        /* <DEDUP_REMOVED lines=9> */
[----:B------:R-:W-:-:S07]  /*0470*/  ISETP.GE.AND P2, PT, R0, RZ, PT ;  /* 0x000000ff0000720c */ /* 0x000fce0003f46270 */
[----:B------:R-:W-:-:S06]  /*0480*/  @P0 VIADD R2, R2, 0x1 ;  /* 0x0000000102020836 */ /* 0x000fcc0000000000 */
[----:B------:R-:W-:Y:S01]  /*0490*/  @!P2 IMAD.MOV R2, RZ, RZ, -R2 ;  /* 0x000000ffff02a224 */ /* 0x000fe200078e0a02 */
[----:B------:R-:W-:-:S05]  /*04a0*/  @!P1 LOP3.LUT R2, RZ, R13, RZ, 0x33, !PT ;  /* 0x0000000dff029212 */ /* 0x000fca00078e33ff */
[----:B------:R-:W-:-:S04]  /*04b0*/  IMAD.MOV R0, RZ, RZ, -R2 ;  /* 0x000000ffff007224 */ /* 0x000fc800078e0a02 */
[----:B------:R-:W-:Y:S01]  /*04c0*/  IMAD R0, R13, R0, R6 ;  /* 0x000000000d007224 */ /* 0x000fe200078e0206 */
[----:B------:R-:W-:-:S03]  /*04d0*/  SHF.R.U32.HI R6, RZ, 0x7, R80 ;  /* 0x00000007ff067819 */ /* 0x000fc60000011650 */
[----:B------:R-:W-:Y:S01]  /*04e0*/  IMAD.IADD R3, R8, 0x1, R0 ;  /* 0x0000000108037824 */ /* 0x000fe200078e0200 */
[----:B------:R-:W-:-:S03]  /*04f0*/  SGXT.U32 R0, R6, 0x2 ;  /* 0x000000020600781a */ /* 0x000fc60000000000 */
[----:B------:R-:W-:Y:S01]  /*0500*/  IMAD R84, R3, 0x80, R14 ;  /* 0x0000008003547824 */ /* 0x000fe200078e020e */
[----:B------:R-:W-:Y:S01]  /*0510*/  LOP3.LUT R7, R0, 0xc, RZ, 0xfc, !PT ;  /* 0x0000000c00077812 */ /* 0x000fe200078efcff */
[----:B------:R-:W-:Y:S01]  /*0520*/  IMAD.SHL.U32 R7, R2, 0x100, RZ ;  /* 0x0000010002077824 */ /* 0x000fe200078e00ff */
[C---:B------:R-:W-:Y:S02]  /*0530*/  LOP3.LUT R6, R0.reuse, 0x4, RZ, 0xfc, !PT ;  /* 0x0000000400067812 */ /* 0x040fe400078efcff */
[----:B------:R-:W-:Y:S02]  /*0540*/  LOP3.LUT R8, R0, 0x8, RZ, 0xfc, !PT ;  /* 0x0000000800087812 */ /* 0x000fe400078efcff */
[C---:B------:R-:W-:Y:S02]  /*0550*/  LOP3.LUT R85, R7.reuse, R0, RZ, 0xfc, !PT ;  /* 0x0000000007557212 */ /* 0x040fe400078efcff */
[C-C-:B------:R-:W-:Y:S02]  /*0560*/  LOP3.LUT R86, R7.reuse, 0x4, R0.reuse, 0xfe, !PT ;  /* 0x0000000407567812 */ /* 0x140fe400078efe00 */
[C-C-:B------:R-:W-:Y:S01]  /*0570*/  LOP3.LUT R87, R7.reuse, 0x8, R0.reuse, 0xfe, !PT ;  /* 0x0000000807577812 */ /* 0x140fe200078efe00 */
[----:B------:R-:W-:Y:S01]  /*0580*/  STL [R1+0x1fc], R85 ;  /* 0x0001fc5501007387 */ /* 0x000fe20000100800 */
[----:B------:R-:W-:-:S02]  /*0590*/  LOP3.LUT R88, R7, 0xc, R0, 0xfe, !PT ;  /* 0x0000000c07587812 */ /* 0x000fc400078efe00 */
[C-C-:B------:R-:W-:Y:S01]  /*05a0*/  LOP3.LUT R89, R7.reuse, 0x10, R0.reuse, 0xfe, !PT ;  /* 0x0000001007597812 */ /* 0x140fe200078efe00 */
[----:B------:R-:W-:Y:S01]  /*05b0*/  STL [R1+0x2fc], R86 ;  /* 0x0002fc5601007387 */ /* 0x000fe20000100800 */
[C-C-:B------:R-:W-:Y:S02]  /*05c0*/  LOP3.LUT R90, R7.reuse, 0x14, R0.reuse, 0xfe, !PT ;  /* 0x00000014075a7812 */ /* 0x140fe400078efe00 */
[C-C-:B------:R-:W-:Y:S01]  /*05d0*/  LOP3.LUT R91, R7.reuse, 0x18, R0.reuse, 0xfe, !PT ;  /* 0x00000018075b7812 */ /* 0x140fe200078efe00 */
[----:B------:R-:W-:Y:S01]  /*05e0*/  STL [R1+0x2f8], R87 ;  /* 0x0002f85701007387 */ /* 0x000fe20000100800 */
        /* <DEDUP_REMOVED lines=19> */
[----:B------:R-:W-:Y:S01]  /*0720*/  LOP3.LUT R6, R0, 0x10, RZ, 0xfc, !PT ;  /* 0x0000001000067812 */ /* 0x000fe200078efcff */
[----:B------:R-:W-:Y:S01]  /*0730*/  STL [R1+0x2dc], R94 ;  /* 0x0002dc5e01007387 */ /* 0x000fe20000100800 */
[----:B------:R-:W-:-:S02]  /*0740*/  LOP3.LUT R8, R7, 0x50, R0, 0xfe, !PT ;  /* 0x0000005007087812 */ /* 0x000fc400078efe00 */
[----:B------:R-:W-:Y:S01]  /*0750*/  LOP3.LUT R6, R7, 0x54, R0, 0xfe, !PT ;  /* 0x0000005407067812 */ /* 0x000fe200078efe00 */
[----:B------:R-:W-:Y:S01]  /*0760*/  STL [R1+0x2d8], R95 ;  /* 0x0002d85f01007387 */ /* 0x000fe20000100800 */
[C---:B------:R-:W-:Y:S02]  /*0770*/  LOP3.LUT R18, R85.reuse, 0xd4, RZ, 0xfc, !PT ;  /* 0x000000d455127812 */ /* 0x040fe400078efcff */
[C---:B------:R-:W-:Y:S01]  /*0780*/  LOP3.LUT R19, R85.reuse, 0xd8, RZ, 0xfc, !PT ;  /* 0x000000d855137812 */ /* 0x040fe200078efcff */
[----:B------:R-:W-:Y:S01]  /*0790*/  STL [R1+0x2d4], R96 ;  /* 0x0002d46001007387 */ /* 0x000fe20000100800 */
[C---:B------:R-:W-:Y:S02]  /*07a0*/  LOP3.LUT R20, R85.reuse, 0xdc, RZ, 0xfc, !PT ;  /* 0x000000dc55147812 */ /* 0x040fe400078efcff */
[C---:B------:R-:W-:Y:S01]  /*07b0*/  LOP3.LUT R21, R85.reuse, 0xe0, RZ, 0xfc, !PT ;  /* 0x000000e055157812 */ /* 0x040fe200078efcff */
[----:B------:R-:W-:Y:S01]  /*07c0*/  STL [R1+0x2d0], R97 ;  /* 0x0002d06101007387 */ /* 0x000fe20000100800 */
[----:B------:R-:W-:-:S02]  /*07d0*/  LOP3.LUT R22, R85, 0xe4, RZ, 0xfc, !PT ;  /* 0x000000e455167812 */ /* 0x000fc400078efcff */
[C---:B------:R-:W-:Y:S01]  /*07e0*/  LOP3.LUT R23, R85.reuse, 0xe8, RZ, 0xfc, !PT ;  /* 0x000000e855177812 */ /* 0x040fe200078efcff */
        /* <DEDUP_REMOVED lines=15> */
[----:B------:R0:W-:Y:S01]  /*08e0*/  STL [R1+0x2b4], R2 ;  /* 0x0002b40201007387 */ /* 0x0001e20000100800 */
[----:B------:R-:W-:-:S02]  /*08f0*/  LOP3.LUT R119, R0, 0x28, RZ, 0xfc, !PT ;  /* 0x0000002800777812 */ /* 0x000fc400078efcff */
[C---:B------:R-:W-:Y:S01]  /*0900*/  LOP3.LUT R118, R0.reuse, 0x2c, RZ, 0xfc, !PT ;  /* 0x0000002c00767812 */ /* 0x040fe200078efcff */
[----:B------:R-:W-:Y:S01]  /*0910*/  STL [R1+0x2b8], R103 ;  /* 0x0002b86701007387 */ /* 0x000fe20000100800 */
[C---:B------:R-:W-:Y:S02]  /*0920*/  LOP3.LUT R117, R0.reuse, 0x30, RZ, 0xfc, !PT ;  /* 0x0000003000757812 */ /* 0x040fe400078efcff */
[C---:B------:R-:W-:Y:S01]  /*0930*/  LOP3.LUT R116, R0.reuse, 0x34, RZ, 0xfc, !PT ;  /* 0x0000003400747812 */ /* 0x040fe200078efcff */
[----:B------:R1:W-:Y:S01]  /*0940*/  STL [R1+0x2b0], R8 ;  /* 0x0002b00801007387 */ /* 0x0003e20000100800 */
[C---:B------:R-:W-:Y:S02]  /*0950*/  LOP3.LUT R115, R0.reuse, 0x38, RZ, 0xfc, !PT ;  /* 0x0000003800737812 */ /* 0x040fe400078efcff */
[----:B0-----:R-:W-:Y:S01]  /*0960*/  LOP3.LUT R2, R7, 0x58, R0, 0xfe, !PT ;  /* 0x0000005807027812 */ /* 0x001fe200078efe00 */
[----:B------:R0:W-:Y:S01]  /*0970*/  STL [R1+0x2ac], R6 ;  /* 0x0002ac0601007387 */ /* 0x0001e20000100800 */
[----:B------:R-:W-:-:S02]  /*0980*/  LOP3.LUT R114, R0, 0x3c, RZ, 0xfc, !PT ;  /* 0x0000003c00727812 */ /* 0x000fc400078efcff */
[C---:B------:R-:W-:Y:S01]  /*0990*/  LOP3.LUT R113, R0.reuse, 0x40, RZ, 0xfc, !PT ;  /* 0x0000004000717812 */ /* 0x040fe200078efcff */
[----:B------:R2:W-:Y:S01]  /*09a0*/  STL [R1+0x2a8], R2 ;  /* 0x0002a80201007387 */ /* 0x0005e20000100800 */
[C---:B------:R-:W-:Y:S02]  /*09b0*/  LOP3.LUT R112, R0.reuse, 0x44, RZ, 0xfc, !PT ;  /* 0x0000004400707812 */ /* 0x040fe400078efcff */
[C-C-:B-1----:R-:W-:Y:S02]  /*09c0*/  LOP3.LUT R8, R7.reuse, 0x5c, R0.reuse, 0xfe, !PT ;  /* 0x0000005c07087812 */ /* 0x142fe400078efe00 */
[C---:B------:R-:W-:Y:S02]  /*09d0*/  LOP3.LUT R111, R0.reuse, 0x48, RZ, 0xfc, !PT ;  /* 0x00000048006f7812 */ /* 0x040fe400078efcff */
[----:B0-----:R-:W-:Y:S01]  /*09e0*/  LOP3.LUT R6, R7, 0x60, R0, 0xfe, !PT ;  /* 0x0000006007067812 */ /* 0x001fe200078efe00 */
[----:B------:R0:W-:Y:S01]  /*09f0*/  STL [R1+0x2a4], R8 ;  /* 0x0002a40801007387 */ /* 0x0001e20000100800 */
[----:B------:R-:W-:-:S02]  /*0a00*/  LOP3.LUT R110, R0, 0x4c, RZ, 0xfc, !PT ;  /* 0x0000004c006e7812 */ /* 0x000fc400078efcff */
[C-C-:B--2---:R-:W-:Y:S01]  /*0a10*/  LOP3.LUT R2, R7.reuse, 0x64, R0.reuse, 0xfe, !PT ;  /* 0x0000006407027812 */ /* 0x144fe200078efe00 */
[----:B------:R1:W-:Y:S01]  /*0a20*/  STL [R1+0x2a0], R6 ;  /* 0x0002a00601007387 */ /* 0x0003e20000100800 */
[C---:B------:R-:W-:Y:S02]  /*0a30*/  LOP3.LUT R109, R0.reuse, 0x50, RZ, 0xfc, !PT ;  /* 0x00000050006d7812 */ /* 0x040fe400078efcff */
[C---:B------:R-:W-:Y:S01]  /*0a40*/  LOP3.LUT R108, R0.reuse, 0x54, RZ, 0xfc, !PT ;  /* 0x00000054006c7812 */ /* 0x040fe200078efcff */
[----:B------:R2:W-:Y:S01]  /*0a50*/  STL [R1+0x29c], R2 ;  /* 0x00029c0201007387 */ /* 0x0005e20000100800 */
[C---:B------:R-:W-:Y:S02]  /*0a60*/  LOP3.LUT R107, R0.reuse, 0x58, RZ, 0xfc, !PT ;  /* 0x00000058006b7812 */ /* 0x040fe400078efcff */
[----:B0-----:R-:W-:Y:S02]  /*0a70*/  LOP3.LUT R8, R7, 0x68, R0, 0xfe, !PT ;  /* 0x0000006807087812 */ /* 0x001fe400078efe00 */
[----:B------:R-:W-:-:S02]  /*0a80*/  LOP3.LUT R106, R0, 0x5c, RZ, 0xfc, !PT ;  /* 0x0000005c006a7812 */ /* 0x000fc400078efcff */
[C-C-:B-1----:R-:W-:Y:S01]  /*0a90*/  LOP3.LUT R6, R7.reuse, 0x6c, R0.reuse, 0xfe, !PT ;  /* 0x0000006c07067812 */ /* 0x142fe200078efe00 */
[----:B------:R0:W-:Y:S01]  /*0aa0*/  STL [R1+0x298], R8 ;  /* 0x0002980801007387 */ /* 0x0001e20000100800 */
[C---:B------:R-:W-:Y:S02]  /*0ab0*/  LOP3.LUT R105, R0.reuse, 0x60, RZ, 0xfc, !PT ;  /* 0x0000006000697812 */ /* 0x040fe400078efcff */
[----:B--2---:R-:W-:Y:S01]  /*0ac0*/  LOP3.LUT R2, R7, 0x70, R0, 0xfe, !PT ;  /* 0x0000007007027812 */ /* 0x004fe200078efe00 */
[----:B------:R1:W-:Y:S01]  /*0ad0*/  STL [R1+0x294], R6 ;  /* 0x0002940601007387 */ /* 0x0003e20000100800 */
[C---:B------:R-:W-:Y:S02]  /*0ae0*/  LOP3.LUT R104, R0.reuse, 0x64, RZ, 0xfc, !PT ;  /* 0x0000006400687812 */ /* 0x040fe400078efcff */
[C---:B------:R-:W-:Y:S01]  /*0af0*/  LOP3.LUT R79, R0.reuse, 0x68, RZ, 0xfc, !PT ;  /* 0x00000068004f7812 */ /* 0x040fe200078efcff */
[----:B------:R2:W-:Y:S01]  /*0b00*/  STL [R1+0x290], R2 ;  /* 0x0002900201007387 */ /* 0x0005e20000100800 */
[----:B------:R-:W-:-:S02]  /*0b10*/  LOP3.LUT R78, R0, 0x6c, RZ, 0xfc, !PT ;  /* 0x0000006c004e7812 */ /* 0x000fc400078efcff */
[C-C-:B0-----:R-:W-:Y:S02]  /*0b20*/  LOP3.LUT R8, R7.reuse, 0x74, R0.reuse, 0xfe, !PT ;  /* 0x0000007407087812 */ /* 0x141fe400078efe00 */
[C---:B------:R-:W-:Y:S02]  /*0b30*/  LOP3.LUT R77, R0.reuse, 0x70, RZ, 0xfc, !PT ;  /* 0x00000070004d7812 */ /* 0x040fe400078efcff */
[C-C-:B-1----:R-:W-:Y:S01]  /*0b40*/  LOP3.LUT R6, R7.reuse, 0x78, R0.reuse, 0xfe, !PT ;  /* 0x0000007807067812 */ /* 0x142fe200078efe00 */
[----:B------:R-:W-:Y:S01]  /*0b50*/  STL [R1+0x28c], R8 ;  /* 0x00028c0801007387 */ /* 0x000fe20000100800 */
[----:B------:R-:W-:Y:S02]  /*0b60*/  LOP3.LUT R76, R0, 0x74, RZ, 0xfc, !PT ;  /* 0x00000074004c7812 */ /* 0x000fe400078efcff */
[----:B--2---:R-:W-:Y:S01]  /*0b70*/  LOP3.LUT R2, R7, 0x7c, R0, 0xfe, !PT ;  /* 0x0000007c07027812 */ /* 0x004fe200078efe00 */
[----:B------:R0:W-:Y:S01]  /*0b80*/  STL [R1+0x288], R6 ;  /* 0x0002880601007387 */ /* 0x0001e20000100800 */
[----:B------:R-:W-:-:S02]  /*0b90*/  LOP3.LUT R7, R85, 0x80, RZ, 0xfc, !PT ;  /* 0x0000008055077812 */ /* 0x000fc400078efcff */
[C---:B------:R-:W-:Y:S01]  /*0ba0*/  LOP3.LUT R75, R0.reuse, 0x78, RZ, 0xfc, !PT ;  /* 0x00000078004b7812 */ /* 0x040fe200078efcff */
[----:B------:R1:W-:Y:S01]  /*0bb0*/  STL [R1+0x284], R2 ;  /* 0x0002840201007387 */ /* 0x0003e20000100800 */
[----:B------:R-:W-:-:S03]  /*0bc0*/  LOP3.LUT R74, R0, 0x7c, RZ, 0xfc, !PT ;  /* 0x0000007c004a7812 */ /* 0x000fc600078efcff */
[----:B------:R2:W-:Y:S01]  /*0bd0*/  STL [R1+0x280], R7 ;  /* 0x0002800701007387 */ /* 0x0005e20000100800 */
[C---:B0-----:R-:W-:Y:S02]  /*0be0*/  LOP3.LUT R6, R85.reuse, 0x84, RZ, 0xfc, !PT ;  /* 0x0000008455067812 */ /* 0x041fe400078efcff */
[----:B-1----:R-:W-:-:S03]  /*0bf0*/  LOP3.LUT R2, R85, 0x88, RZ, 0xfc, !PT ;  /* 0x0000008855027812 */ /* 0x002fc600078efcff */
[----:B------:R0:W-:Y:S01]  /*0c00*/  STL [R1+0x35c], R6 ;  /* 0x00035c0601007387 */ /* 0x0001e20000100800 */
[----:B--2---:R-:W-:-:S03]  /*0c10*/  LOP3.LUT R7, R85, 0x8c, RZ, 0xfc, !PT ;  /* 0x0000008c55077812 */ /* 0x004fc600078efcff */
[----:B------:R1:W-:Y:S04]  /*0c20*/  STL [R1+0x36c], R2 ;  /* 0x00036c0201007387 */ /* 0x0003e80000100800 */
        /* <DEDUP_REMOVED lines=33> */
[----:B------:R2:W-:Y:S04]  /*0e40*/  STL [R1+0x334], R6 ;  /* 0x0003340601007387 */ /* 0x0005e80000100800 */
        /* <DEDUP_REMOVED lines=12> */
[----:B------:R2:W-:Y:S01]  /*0f10*/  STL [R1+0x300], R84 ;  /* 0x0003005401007387 */ /* 0x0005e20000100800 */
[----:B----4-:R-:W-:Y:S05]  /*0f20*/  BRA.U UP0, `(.L_x_0) ;  /* 0x00000001004c7547 */ /* 0x010fea000b800000 */
[----:B------:R-:W-:Y:S01]  /*0f30*/  IMAD.SHL.U32 R0, R80, 0x40, RZ ;  /* 0x0000004050007824 */ /* 0x000fe200078e00ff */
[----:B------:R-:W-:Y:S02]  /*0f40*/  CS2R R32, SRZ ;  /* 0x0000000000207805 */ /* 0x000fe4000001ff00 */
[----:B------:R-:W-:Y:S02]  /*0f50*/  CS2R R16, SRZ ;  /* 0x0000000000107805 */ /* 0x000fe4000001ff00 */
[----:B------:R-:W-:Y:S02]  /*0f60*/  CS2R R68, SRZ ;  /* 0x0000000000447805 */ /* 0x000fe4000001ff00 */
[----:B------:R-:W-:Y:S01]  /*0f70*/  CS2R R14, SRZ ;  /* 0x00000000000e7805 */ /* 0x000fe2000001ff00 */
[----:B------:R0:W-:Y:S01]  /*0f80*/  STL [R1+0x380], R0 ;  /* 0x0003800001007387 */ /* 0x0001e20000100800 */
[----:B------:R-:W-:Y:S02]  /*0f90*/  CS2R R80, SRZ ;  /* 0x0000000000507805 */ /* 0x000fe4000001ff00 */
[----:B------:R-:W-:-:S02]  /*0fa0*/  CS2R R8, SRZ ;  /* 0x0000000000087805 */ /* 0x000fc4000001ff00 */
[----:B------:R-:W-:Y:S02]  /*0fb0*/  CS2R R56, SRZ ;  /* 0x0000000000387805 */ /* 0x000fe4000001ff00 */
[----:B------:R-:W-:Y:S02]  /*0fc0*/  CS2R R12, SRZ ;  /* 0x00000000000c7805 */ /* 0x000fe4000001ff00 */
[----:B------:R-:W-:Y:S02]  /*0fd0*/  CS2R R34, SRZ ;  /* 0x0000000000227805 */ /* 0x000fe4000001ff00 */
[----:B------:R-:W-:Y:S02]  /*0fe0*/  CS2R R10, SRZ ;  /* 0x00000000000a7805 */ /* 0x000fe4000001ff00 */
[----:B------:R-:W-:Y:S02]  /*0ff0*/  CS2R R70, SRZ ;  /* 0x0000000000467805 */ /* 0x000fe4000001ff00 */
[----:B--2---:R-:W-:-:S02]  /*1000*/  CS2R R6, SRZ ;  /* 0x0000000000067805 */ /* 0x004fc4000001ff00 */
[----:B------:R-:W-:Y:S02]  /*1010*/  CS2R R82, SRZ ;  /* 0x0000000000527805 */ /* 0x000fe4000001ff00 */
[----:B------:R-:W-:Y:S02]  /*1020*/  CS2R R4, SRZ ;  /* 0x0000000000047805 */ /* 0x000fe4000001ff00 */
[----:B------:R-:W-:Y:S02]  /*1030*/  CS2R R58, SRZ ;  /* 0x00000000003a7805 */ /* 0x000fe4000001ff00 */
[----:B------:R-:W-:Y:S01]  /*1040*/  CS2R R2, SRZ ;  /* 0x0000000000027805 */ /* 0x000fe2000001ff00 */
[----:B0-----:R-:W-:Y:S06]  /*1050*/  BRA `(.L_x_1) ;  /* 0x000000b400107947 */ /* 0x001fec0003800000 */
.L_x_0:
[----:B------:R0:W-:Y:S01]  /*1060*/  STL [R1+0x3f4], R74 ;  /* 0x0003f44a01007387 */ /* 0x0001e20000100800 */
[----:B------:R-:W-:Y:S02]  /*1070*/  IABS R16, R5 ;  /* 0x0000000500107213 */ /* 0x000fe40000000000 */
[----:B------:R-:W-:Y:S01]  /*1080*/  IABS R69, R4 ;  /* 0x0000000400457213 */ /* 0x000fe20000000000 */
[----:B------:R-:W-:Y:S01]  /*1090*/  IMAD.MOV.U32 R14, RZ, RZ, RZ ;  /* 0x000000ffff0e7224 */ /* 0x000fe200078e00ff */
[----:B------:R-:W-:Y:S01]  /*10a0*/  IABS R125, R28 ;  /* 0x0000001c007d7213 */ /* 0x000fe20000000000 */
[----:B------:R-:W1:Y:S01]  /*10b0*/  LDCU UR5, c[0x0][0x3b0] ;  /* 0x00007600ff0577ac */ /* 0x000e620008000800 */
[----:B0-----:R-:W3:Y:S01]  /*10c0*/  LDL R74, [R1+0x338] ;  /* 0x00033800014a7983 */ /* 0x001ee20000100800 */
[----:B------:R-:W-:Y:S01]  /*10d0*/  IABS R63, R24 ;  /* 0x00000018003f7213 */ /* 0x000fe20000000000 */
[----:B------:R-:W0:Y:S02]  /*10e0*/  LDCU.128 UR12, c[0x0][0x380] ;  /* 0x00007000ff0c77ac */ /* 0x000e240008000c00 */
[----:B------:R4:W-:Y:S01]  /*10f0*/  STL [R1+0x3f0], R75 ;  /* 0x0003f04b01007387 */ /* 0x0009e20000100800 */
[----:B------:R-:W-:Y:S01]  /*1100*/  IABS R10, R21 ;  /* 0x00000015000a7213 */ /* 0x000fe20000000000 */
[----:B------:R-:W5:Y:S02]  /*1110*/  LDCU UR6, c[0x0][0x3a4] ;  /* 0x00007480ff0677ac */ /* 0x000f640008000800 */
[----:B----4-:R-:W4:Y:S04]  /*1120*/  LDL R75, [R1+0x33c] ;  /* 0x00033c00014b7983 */ /* 0x010f280000100800 */
[----:B------:R2:W-:Y:S04]  /*1130*/  STL [R1+0x3ec], R76 ;  /* 0x0003ec4c01007387 */ /* 0x0005e80000100800 */
[----:B--2---:R-:W2:Y:S04]  /*1140*/  LDL R76, [R1+0x340] ;  /* 0x00034000014c7983 */ /* 0x004ea80000100800 */
[----:B------:R0:W-:Y:S04]  /*1150*/  STL [R1+0x3e8], R77 ;  /* 0x0003e84d01007387 */ /* 0x0001e80000100800 */
[----:B0-----:R-:W2:Y:S04]  /*1160*/  LDL R77, [R1+0x344] ;  /* 0x00034400014d7983 */ /* 0x001ea80000100800 */
        /* <DEDUP_REMOVED lines=45> */
[----:B------:R-:W2:Y:S04]  /*1440*/  LDL R80, [R1+0x2a4] ;  /* 0x0002a40001507983 */ /* 0x000ea80000100800 */
[----:B------:R-:W2:Y:S04]  /*1450*/  LDL R0, [R1+0x2a8] ;  /* 0x0002a80001007983 */ /* 0x000ea80000100800 */
[----:B0-----:R-:W2:Y:S04]  /*1460*/  LDL R124, [R1+0x2a0] ;  /* 0x0002a000017c7983 */ /* 0x001ea80000100800 */
[----:B------:R-:W2:Y:S04]  /*1470*/  LDL R81, [R1+0x2ac] ;  /* 0x0002ac0001517983 */ /* 0x000ea80000100800 */
[----:B------:R-:W2:Y:S04]  /*1480*/  LDL R82, [R1+0x2b0] ;  /* 0x0002b00001527983 */ /* 0x000ea80000100800 */
[----:B------:R-:W2:Y:S04]  /*1490*/  LDL R83, [R1+0x2b4] ;  /* 0x0002b40001537983 */ /* 0x000ea80000100800 */
[----:B------:R0:W-:Y:S04]  /*14a0*/  STL [R1+0x3f8], R5 ;  /* 0x0003f80501007387 */ /* 0x0001e80000100800 */
[----:B0-----:R-:W2:Y:S04]  /*14b0*/  LDL R5, [R1+0x334] ;  /* 0x0003340001057983 */ /* 0x001ea80000100800 */
[----:B------:R0:W-:Y:S04]  /*14c0*/  STL [R1+0x3fc], R4 ;  /* 0x0003fc0401007387 */ /* 0x0001e80000100800 */
[----:B0-----:R-:W2:Y:S01]  /*14d0*/  LDL R4, [R1+0x330] ;  /* 0x0003300001047983 */ /* 0x001ea20000100800 */
[----:B------:R-:W0:Y:S08]  /*14e0*/  I2F.RP R6, R16 ;  /* 0x0000001000067306 */ /* 0x000e300000209400 */
[----:B------:R-:W1:Y:S08]  /*14f0*/  I2F.RP R7, R69 ;  /* 0x0000004500077306 */ /* 0x000e700000209400 */
[----:B0-----:R-:W0:Y:S08]  /*1500*/  MUFU.RCP R6, R6 ;  /* 0x0000000600067308 */ /* 0x001e300000001000 */
[----:B-1----:R-:W1:Y:S01]  /*1510*/  MUFU.RCP R7, R7 ;  /* 0x0000000700077308 */ /* 0x002e620000001000 */
[----:B0-----:R-:W-:-:S07]  /*1520*/  VIADD R15, R6, 0xffffffe ;  /* 0x0ffffffe060f7836 */ /* 0x001fce0000000000 */
[----:B------:R-:W0:Y:S01]  /*1530*/  F2I.FTZ.U32.TRUNC.NTZ R15, R15 ;  /* 0x0000000f000f7305 */ /* 0x000e22000021f000 */
[----:B-1----:R-:W-:-:S07]  /*1540*/  VIADD R2, R7, 0xffffffe ;  /* 0x0ffffffe07027836 */ /* 0x002fce0000000000 */
[----:B------:R-:W1:Y:S01]  /*1550*/  F2I.FTZ.U32.TRUNC.NTZ R3, R2 ;  /* 0x0000000200037305 */ /* 0x000e62000021f000 */
[----:B0-----:R-:W-:-:S04]  /*1560*/  IMAD.MOV R9, RZ, RZ, -R15 ;  /* 0x000000ffff097224 */ /* 0x001fc800078e0a0f */
[----:B------:R-:W-:-:S04]  /*1570*/  IMAD R9, R9, R16, RZ ;  /* 0x0000001009097224 */ /* 0x000fc800078e02ff */
[----:B------:R-:W-:Y:S01]  /*1580*/  IMAD.HI.U32 R14, R15, R9, R14 ;  /* 0x000000090f0e7227 */ /* 0x000fe200078e000e */
[----:B------:R-:W-:-:S03]  /*1590*/  IABS R9, R27 ;  /* 0x0000001b00097213 */ /* 0x000fc60000000000 */
[----:B-1----:R-:W-:Y:S02]  /*15a0*/  IMAD.MOV R6, RZ, RZ, -R3 ;  /* 0x000000ffff067224 */ /* 0x002fe400078e0a03 */
[----:B------:R-:W-:-:S04]  /*15b0*/  IMAD.HI.U32 R2, R14, R125, RZ ;  /* 0x0000007d0e027227 */ /* 0x000fc800078e00ff */
[----:B------:R-:W-:Y:S02]  /*15c0*/  IMAD R11, R6, R69, RZ ;  /* 0x00000045060b7224 */ /* 0x000fe400078e02ff */
[----:B------:R-:W-:-:S04]  /*15d0*/  IMAD.HI.U32 R6, R14, R9, RZ ;  /* 0x000000090e067227 */ /* 0x000fc800078e00ff */
[----:B------:R-:W-:Y:S02]  /*15e0*/  IMAD.MOV R7, RZ, RZ, -R2 ;  /* 0x000000ffff077224 */ /* 0x000fe400078e0a02 */
[----:B------:R-:W-:Y:S02]  /*15f0*/  IMAD.MOV R6, RZ, RZ, -R6 ;  /* 0x000000ffff067224 */ /* 0x000fe400078e0a06 */
[----:B------:R-:W-:Y:S02]  /*1600*/  IMAD.MOV.U32 R2, RZ, RZ, RZ ;  /* 0x000000ffff027224 */ /* 0x000fe400078e00ff */
[----:B------:R-:W-:Y:S01]  /*1610*/  IMAD R66, R16, R6, R9 ;  /* 0x0000000610427224 */ /* 0x000fe200078e0209 */
[----:B------:R-:W-:Y:S01]  /*1620*/  IABS R9, R23 ;  /* 0x0000001700097213 */ /* 0x000fe20000000000 */
[----:B------:R-:W-:-:S04]  /*1630*/  IMAD.HI.U32 R68, R3, R11, R2 ;  /* 0x0000000b03447227 */ /* 0x000fc800078e0002 */
[----:B------:R-:W-:-:S04]  /*1640*/  IMAD.HI.U32 R3, R14, R63, RZ ;  /* 0x0000003f0e037227 */ /* 0x000fc800078e00ff */
[----:B------:R-:W-:-:S04]  /*1650*/  IMAD.HI.U32 R6, R14, R9, RZ ;  /* 0x000000090e067227 */ /* 0x000fc800078e00ff */
[----:B------:R-:W-:Y:S02]  /*1660*/  IMAD.MOV R8, RZ, RZ, -R3 ;  /* 0x000000ffff087224 */ /* 0x000fe400078e0a03 */
[----:B------:R-:W-:Y:S02]  /*1670*/  IMAD.MOV.U32 R3, RZ, RZ, R10 ;  /* 0x000000ffff037224 */ /* 0x000fe400078e000a */
[----:B------:R-:W-:Y:S02]  /*1680*/  IMAD.MOV R62, RZ, RZ, -R6 ;  /* 0x000000ffff3e7224 */ /* 0x000fe400078e0a06 */
[----:B------:R-:W-:-:S04]  /*1690*/  IMAD.HI.U32 R6, R14, R3, RZ ;  /* 0x000000030e067227 */ /* 0x000fc800078e00ff */
[----:B------:R-:W-:-:S04]  /*16a0*/  IMAD.MOV R6, RZ, RZ, -R6 ;  /* 0x000000ffff067224 */ /* 0x000fc800078e0a06 */
[C---:B------:R-:W-:Y:S01]  /*16b0*/  IMAD R60, R16.reuse, R6, R3 ;  /* 0x00000006103c7224 */ /* 0x040fe200078e0203 */
[----:B--2---:R-:W-:Y:S01]  /*16c0*/  IABS R3, R4 ;  /* 0x0000000400037213 */ /* 0x004fe20000000000 */
[----:B------:R0:W-:Y:S04]  /*16d0*/  STL [R1+0x400], R4 ;  /* 0x0004000401007387 */ /* 0x0001e80000100800 */
[----:B0-----:R-:W2:Y:S04]  /*16e0*/  LDL R4, [R1+0x314] ;  /* 0x0003140001047983 */ /* 0x001ea80000100800 */
[----:B--2---:R0:W-:Y:S04]  /*16f0*/  STL [R1+0x404], R4 ;  /* 0x0004040401007387 */ /* 0x0041e80000100800 */
[----:B0-----:R-:W2:Y:S04]  /*1700*/  LDL R4, [R1+0x310] ;  /* 0x0003100001047983 */ /* 0x001ea80000100800 */
[----:B--2---:R0:W-:Y:S04]  /*1710*/  STL [R1+0x408], R4 ;  /* 0x0004080401007387 */ /* 0x0041e80000100800 */
[----:B0-----:R-:W2:Y:S04]  /*1720*/  LDL R4, [R1+0x30c] ;  /* 0x00030c0001047983 */ /* 0x001ea80000100800 */
[----:B--2---:R0:W-:Y:S04]  /*1730*/  STL [R1+0x40c], R4 ;  /* 0x00040c0401007387 */ /* 0x0041e80000100800 */
[----:B0-----:R-:W2:Y:S01]  /*1740*/  LDL R4, [R1+0x308] ;  /* 0x0003080001047983 */ /* 0x001ea20000100800 */
[----:B------:R-:W-:Y:S01]  /*1750*/  IABS R65, R26 ;  /* 0x0000001a00417213 */ /* 0x000fe20000000000 */
[----:B------:R-:W-:-:S04]  /*1760*/  IMAD R125, R16, R7, R125 ;  /* 0x00000007107d7224 */ /* 0x000fc800078e027d */
[----:B------:R-:W-:Y:S01]  /*1770*/  IMAD.HI.U32 R2, R14, R65, RZ ;  /* 0x000000410e027227 */ /* 0x000fe200078e00ff */
[----:B------:R-:W-:-:S03]  /*1780*/  IABS R7, R25 ;  /* 0x0000001900077213 */ /* 0x000fc60000000000 */
[----:B------:R-:W-:Y:S01]  /*1790*/  IMAD.MOV R2, RZ, RZ, -R2 ;  /* 0x000000ffff027224 */ /* 0x000fe200078e0a02 */
[----:B------:R-:W-:-:S03]  /*17a0*/  IABS R61, R22 ;  /* 0x00000016003d7213 */ /* 0x000fc60000000000 */
[----:B------:R-:W-:Y:S02]  /*17b0*/  IMAD R65, R16, R2, R65 ;  /* 0x0000000210417224 */ /* 0x000fe400078e0241 */
[----:B------:R-:W-:Y:S01]  /*17c0*/  IMAD.HI.U32 R2, R14, R7, RZ ;  /* 0x000000070e027227 */ /* 0x000fe200078e00ff */
[----:B------:R-:W-:-:S03]  /*17d0*/  ISETP.GT.U32.AND P2, PT, R16, R125, PT ;  /* 0x0000007d1000720c */ /* 0x000fc60003f44070 */
[----:B------:R-:W-:Y:S02]  /*17e0*/  IMAD.MOV R64, RZ, RZ, -R2 ;  /* 0x000000ffff407224 */ /* 0x000fe400078e0a02 */
[----:B------:R-:W-:Y:S01]  /*17f0*/  IMAD.HI.U32 R2, R14, R61, RZ ;  /* 0x0000003d0e027227 */ /* 0x000fe200078e00ff */
[----:B------:R-:W-:-:S03]  /*1800*/  IABS R59, R20 ;  /* 0x00000014003b7213 */ /* 0x000fc60000000000 */
[----:B------:R-:W-:Y:S01]  /*1810*/  IMAD.MOV R2, RZ, RZ, -R2 ;  /* 0x000000ffff027224 */ /* 0x000fe200078e0a02 */
[----:B------:R-:W-:-:S03]  /*1820*/  ISETP.GT.U32.AND P3, PT, R16, R66, PT ;  /* 0x000000421000720c */ /* 0x000fc60003f64070 */
[----:B------:R-:W-:Y:S01]  /*1830*/  IMAD R61, R16, R2, R61 ;  /* 0x00000002103d7224 */ /* 0x000fe200078e023d */
[----:B------:R-:W-:Y:S01]  /*1840*/  IABS R67, R85 ;  /* 0x0000005500437213 */ /* 0x000fe20000000000 */
[----:B------:R-:W-:-:S04]  /*1850*/  IMAD.HI.U32 R2, R14, R59, RZ ;  /* 0x0000003b0e027227 */ /* 0x000fc800078e00ff */
[----:B------:R-:W-:Y:S01]  /*1860*/  @!P2 IMAD.IADD R125, R125, 0x1, -R16 ;  /* 0x000000017d7da824 */ /* 0x000fe200078e0a10 */
[C---:B------:R-:W-:Y:S01]  /*1870*/  ISETP.GT.U32.AND P2, PT, R16.reuse, R60, PT ;  /* 0x0000003c1000720c */ /* 0x040fe20003f44070 */
[C---:B------:R-:W-:Y:S02]  /*1880*/  IMAD R62, R16.reuse, R62, R9 ;  /* 0x0000003e103e7224 */ /* 0x040fe400078e0209 */
[----:B------:R-:W-:Y:S01]  /*1890*/  IMAD R64, R16, R64, R7 ;  /* 0x0000004010407224 */ /* 0x000fe200078e0207 */
[----:B------:R-:W-:Y:S01]  /*18a0*/  IABS R7, R19 ;  /* 0x0000001300077213 */ /* 0x000fe20000000000 */
[----:B------:R-:W-:Y:S02]  /*18b0*/  IMAD.MOV R9, RZ, RZ, -R2 ;  /* 0x000000ffff097224 */ /* 0x000fe400078e0a02 */
[----:B------:R-:W-:Y:S01]  /*18c0*/  IMAD.HI.U32 R73, R14, R67, RZ ;  /* 0x000000430e497227 */ /* 0x000fe200078e00ff */
[----:B------:R-:W-:-:S03]  /*18d0*/  ISETP.GT.U32.AND P5, PT, R16, R65, PT ;  /* 0x000000411000720c */ /* 0x000fc60003fa4070 */
[----:B------:R-:W-:Y:S02]  /*18e0*/  IMAD R59, R16, R9, R59 ;  /* 0x00000009103b7224 */ /* 0x000fe400078e023b */
[----:B------:R-:W-:-:S04]  /*18f0*/  IMAD.HI.U32 R6, R14, R7, RZ ;  /* 0x000000070e067227 */ /* 0x000fc800078e00ff */
[----:B------:R-:W-:Y:S02]  /*1900*/  IMAD.MOV R73, RZ, RZ, -R73 ;  /* 0x000000ffff497224 */ /* 0x000fe400078e0a49 */
[----:B------:R-:W-:Y:S01]  /*1910*/  @!P3 IMAD.IADD R66, R66, 0x1, -R16 ;  /* 0x000000014242b824 */ /* 0x000fe200078e0a10 */
[C---:B------:R-:W-:Y:S01]  /*1920*/  ISETP.GT.U32.AND P3, PT, R16.reuse, R59, PT ;  /* 0x0000003b1000720c */ /* 0x040fe20003f64070 */
[----:B------:R-:W-:Y:S01]  /*1930*/  IMAD.MOV R58, RZ, RZ, -R6 ;  /* 0x000000ffff3a7224 */ /* 0x000fe200078e0a06 */
[----:B------:R-:W-:Y:S01]  /*1940*/  IABS R57, R18 ;  /* 0x0000001200397213 */ /* 0x000fe20000000000 */
[----:B------:R-:W-:Y:S01]  /*1950*/  IMAD R67, R16, R73, R67 ;  /* 0x0000004910437224 */ /* 0x000fe200078e0243 */
[----:B------:R-:W-:Y:S01]  /*1960*/  IABS R55, R5 ;  /* 0x0000000500377213 */ /* 0x000fe20000000000 */
[----:B------:R-:W-:Y:S01]  /*1970*/  @!P2 IMAD.IADD R60, R60, 0x1, -R16 ;  /* 0x000000013c3ca824 */ /* 0x000fe200078e0a10 */
[C---:B------:R-:W-:Y:S01]  /*1980*/  ISETP.GT.U32.AND P2, PT, R16.reuse, R66, PT ;  /* 0x000000421000720c */ /* 0x040fe20003f44070 */
[C---:B------:R-:W-:Y:S01]  /*1990*/  IMAD R63, R16.reuse, R8, R63 ;  /* 0x00000008103f7224 */ /* 0x040fe200078e023f */
[C---:B------:R-:W-:Y:S01]  /*19a0*/  ISETP.GT.U32.AND P1, PT, R16.reuse, R67, PT ;  /* 0x000000431000720c */ /* 0x040fe20003f24070 */
[C---:B------:R-:W-:Y:S01]  /*19b0*/  IMAD R58, R16.reuse, R58, R7 ;  /* 0x0000003a103a7224 */ /* 0x040fe200078e0207 */
[----:B------:R-:W-:Y:S01]  /*19c0*/  ISETP.GT.U32.AND P4, PT, R16, R64, PT ;  /* 0x000000401000720c */ /* 0x000fe20003f84070 */
[----:B------:R-:W-:Y:S01]  /*19d0*/  IMAD.HI.U32 R2, R14, R3, RZ ;  /* 0x000000030e027227 */ /* 0x000fe200078e00ff */
[----:B------:R-:W-:-:S03]  /*19e0*/  ISETP.GT.U32.AND P0, PT, R16, R63, PT ;  /* 0x0000003f1000720c */ /* 0x000fc60003f04070 */
[----:B------:R-:W-:-:S04]  /*19f0*/  IMAD.HI.U32 R8, R14, R57, RZ ;  /* 0x000000390e087227 */ /* 0x000fc800078e00ff */
[----:B------:R-:W-:Y:S01]  /*1a00*/  IMAD.HI.U32 R7, R14, R55, RZ ;  /* 0x000000370e077227 */ /* 0x000fe200078e00ff */
[----:B----4-:R-:W-:-:S03]  /*1a10*/  IABS R53, R75 ;  /* 0x0000004b00357213 */ /* 0x010fc60000000000 */
[----:B------:R-:W-:Y:S01]  /*1a20*/  @!P5 IMAD.IADD R65, R65, 0x1, -R16 ;  /* 0x000000014141d824 */ /* 0x000fe200078e0a10 */
[C---:B------:R-:W-:Y:S01]  /*1a30*/  ISETP.GT.U32.AND P5, PT, R16.reuse, R58, PT ;  /* 0x0000003a1000720c */ /* 0x040fe20003fa4070 */
[----:B------:R-:W-:Y:S02]  /*1a40*/  IMAD.MOV R56, RZ, RZ, -R2 ;  /* 0x000000ffff387224 */ /* 0x000fe400078e0a02 */
[----:B------:R-:W-:Y:S02]  /*1a50*/  IMAD.MOV R6, RZ, RZ, -R8 ;  /* 0x000000ffff067224 */ /* 0x000fe400078e0a08 */
[----:B------:R-:W-:Y:S02]  /*1a60*/  IMAD.MOV R2, RZ, RZ, -R7 ;  /* 0x000000ffff027224 */ /* 0x000fe400078e0a07 */
[----:B------:R-:W-:Y:S01]  /*1a70*/  @!P3 IMAD.IADD R59, R59, 0x1, -R16 ;  /* 0x000000013b3bb824 */ /* 0x000fe200078e0a10 */
[C---:B------:R-:W-:Y:S01]  /*1a80*/  ISETP.GT.U32.AND P3, PT, R16.reuse, R65, PT ;  /* 0x000000411000720c */ /* 0x040fe20003f64070 */
[----:B------:R-:W-:-:S02]  /*1a90*/  IMAD R57, R16, R6, R57 ;  /* 0x0000000610397224 */ /* 0x000fc400078e0239 */
[----:B------:R-:W-:Y:S02]  /*1aa0*/  IMAD R55, R16, R2, R55 ;  /* 0x0000000210377224 */ /* 0x000fe400078e0237 */
[----:B------:R-:W-:Y:S01]  /*1ab0*/  IMAD.HI.U32 R2, R14, R53, RZ ;  /* 0x000000350e027227 */ /* 0x000fe200078e00ff */
[----:B------:R-:W-:-:S03]  /*1ac0*/  IABS R51, R77 ;  /* 0x0000004d00337213 */ /* 0x000fc60000000000 */
[--C-:B------:R-:W-:Y:S01]  /*1ad0*/  @!P2 IMAD.IADD R66, R66, 0x1, -R16.reuse ;  /* 0x000000014242a824 */ /* 0x100fe200078e0a10 */
[C---:B------:R-:W-:Y:S01]  /*1ae0*/  ISETP.GT.U32.AND P2, PT, R16.reuse, R60, PT ;  /* 0x0000003c1000720c */ /* 0x040fe20003f44070 */
[C---:B------:R-:W-:Y:S01]  /*1af0*/  IMAD R56, R16.reuse, R56, R3 ;  /* 0x0000003810387224 */ /* 0x040fe200078e0203 */
[----:B------:R-:W-:Y:S01]  /*1b00*/  IABS R50, R78 ;  /* 0x0000004e00327213 */ /* 0x000fe20000000000 */
[--C-:B------:R-:W-:Y:S01]  /*1b10*/  @!P1 IMAD.IADD R67, R67, 0x1, -R16.reuse ;  /* 0x0000000143439824 */ /* 0x100fe200078e0a10 */
[----:B------:R-:W-:Y:S01]  /*1b20*/  ISETP.GT.U32.AND P6, PT, R16, R62, PT ;  /* 0x0000003e1000720c */ /* 0x000fe20003fc4070 */
[----:B------:R-:W-:Y:S01]  /*1b30*/  @!P4 IMAD.IADD R64, R64, 0x1, -R16 ;  /* 0x000000014040c824 */ /* 0x000fe200078e0a10 */
[C---:B------:R-:W-:Y:S01]  /*1b40*/  ISETP.GT.U32.AND P1, PT, R16.reuse, R61, PT ;  /* 0x0000003d1000720c */ /* 0x040fe20003f24070 */
[----:B------:R-:W-:Y:S01]  /*1b50*/  IMAD.MOV R2, RZ, RZ, -R2 ;  /* 0x000000ffff027224 */ /* 0x000fe200078e0a02 */
[----:B------:R-:W-:Y:S01]  /*1b60*/  ISETP.GT.U32.AND P4, PT, R16, R57, PT ;  /* 0x000000391000720c */ /* 0x000fe20003f84070 */
[--C-:B------:R-:W-:Y:S01]  /*1b70*/  @!P0 IMAD.IADD R63, R63, 0x1, -R16.reuse ;  /* 0x000000013f3f8824 */ /* 0x100fe200078e0a10 */
[----:B------:R-:W-:Y:S01]  /*1b80*/  IABS R52, R76 ;  /* 0x0000004c00347213 */ /* 0x000fe20000000000 */
[----:B------:R-:W-:Y:S01]  /*1b90*/  @!P5 IMAD.IADD R58, R58, 0x1, -R16 ;  /* 0x000000013a3ad824 */ /* 0x000fe200078e0a10 */
[----:B------:R-:W-:Y:S01]  /*1ba0*/  ISETP.GT.U32.AND P0, PT, R16, R56, PT ;  /* 0x000000381000720c */ /* 0x000fe20003f04070 */
[----:B------:R-:W-:Y:S01]  /*1bb0*/  IMAD.HI.U32 R3, R14, R51, RZ ;  /* 0x000000330e037227 */ /* 0x000fe200078e00ff */
[----:B------:R-:W-:-:S03]  /*1bc0*/  ISETP.GT.U32.AND P5, PT, R16, R64, PT ;  /* 0x000000401000720c */ /* 0x000fc60003fa4070 */
[----:B------:R-:W-:Y:S02]  /*1bd0*/  IMAD R53, R16, R2, R53 ;  /* 0x0000000210357224 */ /* 0x000fe400078e0235 */
[----:B------:R-:W-:Y:S01]  /*1be0*/  IMAD.HI.U32 R2, R14, R50, RZ ;  /* 0x000000320e027227 */ /* 0x000fe200078e00ff */
[----:B------:R-:W-:-:S03]  /*1bf0*/  IABS R46, R106 ;  /* 0x0000006a002e7213 */ /* 0x000fc60000000000 */
[----:B------:R-:W-:Y:S01]  /*1c00*/  @!P3 IMAD.IADD R65, R65, 0x1, -R16 ;  /* 0x000000014141b824 */ /* 0x000fe200078e0a10 */
[----:B------:R-:W-:Y:S01]  /*1c10*/  ISETP.GT.U32.AND P3, PT, R16, R59, PT ;  /* 0x0000003b1000720c */ /* 0x000fe20003f64070 */
[----:B------:R-:W-:Y:S01]  /*1c20*/  IMAD.MOV R3, RZ, RZ, -R3 ;  /* 0x000000ffff037224 */ /* 0x000fe200078e0a03 */
[----:B------:R-:W-:Y:S01]  /*1c30*/  IABS R48, R104 ;  /* 0x0000006800307213 */ /* 0x000fe20000000000 */
[----:B------:R-:W-:Y:S01]  /*1c40*/  IMAD.HI.U32 R6, R14, R52, RZ ;  /* 0x000000340e067227 */ /* 0x000fe200078e00ff */
[----:B---3--:R-:W-:-:S03]  /*1c50*/  IABS R54, R74 ;  /* 0x0000004a00367213 */ /* 0x008fc60000000000 */
[----:B------:R-:W-:Y:S02]  /*1c60*/  IMAD.MOV R2, RZ, RZ, -R2 ;  /* 0x000000ffff027224 */ /* 0x000fe400078e0a02 */
[----:B------:R-:W-:Y:S01]  /*1c70*/  @!P2 IMAD.IADD R60, R60, 0x1, -R16 ;  /* 0x000000013c3ca824 */ /* 0x000fe200078e0a10 */
[C---:B------:R-:W-:Y:S01]  /*1c80*/  ISETP.GT.U32.AND P2, PT, R16.reuse, R53, PT ;  /* 0x000000351000720c */ /* 0x040fe20003f44070 */
[C---:B------:R-:W-:Y:S02]  /*1c90*/  IMAD R51, R16.reuse, R3, R51 ;  /* 0x0000000310337224 */ /* 0x040fe400078e0233 */
[----:B------:R-:W-:Y:S02]  /*1ca0*/  IMAD.MOV R6, RZ, RZ, -R6 ;  /* 0x000000ffff067224 */ /* 0x000fe400078e0a06 */
[----:B------:R-:W-:Y:S02]  /*1cb0*/  IMAD R50, R16, R2, R50 ;  /* 0x0000000210327224 */ /* 0x000fe400078e0232 */
[----:B------:R-:W-:-:S04]  /*1cc0*/  IMAD.HI.U32 R3, R14, R46, RZ ;  /* 0x0000002e0e037227 */ /* 0x000fc800078e00ff */
[--C-:B------:R-:W-:Y:S02]  /*1cd0*/  @!P6 IMAD.IADD R62, R62, 0x1, -R16.reuse ;  /* 0x000000013e3ee824 */ /* 0x100fe400078e0a10 */
[--C-:B------:R-:W-:Y:S01]  /*1ce0*/  @!P1 IMAD.IADD R61, R61, 0x1, -R16.reuse ;  /* 0x000000013d3d9824 */ /* 0x100fe200078e0a10 */
[C---:B------:R-:W-:Y:S01]  /*1cf0*/  ISETP.GT.U32.AND P1, PT, R16.reuse, R125, PT ;  /* 0x0000007d1000720c */ /* 0x040fe20003f24070 */
[----:B------:R-:W-:Y:S01]  /*1d00*/  @!P4 IMAD.IADD R57, R57, 0x1, -R16 ;  /* 0x000000013939c824 */ /* 0x000fe200078e0a10 */
[----:B------:R-:W-:Y:S01]  /*1d10*/  ISETP.GT.U32.AND P4, PT, R16, R63, PT ;  /* 0x0000003f1000720c */ /* 0x000fe20003f84070 */
[----:B------:R-:W-:Y:S01]  /*1d20*/  IMAD.HI.U32 R2, R14, R48, RZ ;  /* 0x000000300e027227 */ /* 0x000fe200078e00ff */
[----:B------:R-:W-:-:S03]  /*1d30*/  IABS R45, R107 ;  /* 0x0000006b002d7213 */ /* 0x000fc60000000000 */
[----:B------:R-:W-:Y:S01]  /*1d40*/  IMAD.HI.U32 R7, R14, R54, RZ ;  /* 0x000000360e077227 */ /* 0x000fe200078e00ff */
[----:B------:R-:W-:-:S03]  /*1d50*/  IABS R49, R79 ;  /* 0x0000004f00317213 */ /* 0x000fc60000000000 */
[----:B------:R-:W-:Y:S02]  /*1d60*/  IMAD R52, R16, R6, R52 ;  /* 0x0000000610347224 */ /* 0x000fe400078e0234 */
[----:B------:R-:W-:Y:S02]  /*1d70*/  IMAD.MOV R3, RZ, RZ, -R3 ;  /* 0x000000ffff037224 */ /* 0x000fe400078e0a03 */
[--C-:B------:R-:W-:Y:S01]  /*1d80*/  @!P0 IMAD.IADD R56, R56, 0x1, -R16.reuse ;  /* 0x0000000138388824 */ /* 0x100fe200078e0a10 */
[----:B------:R-:W-:Y:S01]  /*1d90*/  ISETP.GT.U32.AND P0, PT, R16, R62, PT ;  /* 0x0000003e1000720c */ /* 0x000fe20003f04070 */
[----:B------:R-:W-:Y:S01]  /*1da0*/  @!P5 IMAD.IADD R64, R64, 0x1, -R16 ;  /* 0x000000014040d824 */ /* 0x000fe200078e0a10 */
[C---:B------:R-:W-:Y:S01]  /*1db0*/  ISETP.GT.U32.AND P5, PT, R16.reuse, R58, PT ;  /* 0x0000003a1000720c */ /* 0x040fe20003fa4070 */
[----:B------:R-:W-:Y:S02]  /*1dc0*/  IMAD.MOV R2, RZ, RZ, -R2 ;  /* 0x000000ffff027224 */ /* 0x000fe400078e0a02 */
[----:B------:R-:W-:Y:S01]  /*1dd0*/  IMAD.MOV R7, RZ, RZ, -R7 ;  /* 0x000000ffff077224 */ /* 0x000fe200078e0a07 */
[C---:B------:R-:W-:Y:S01]  /*1de0*/  ISETP.GT.U32.AND P6, PT, R16.reuse, R67, PT ;  /* 0x000000431000720c */ /* 0x040fe20003fc4070 */
[----:B------:R-:W-:-:S02]  /*1df0*/  IMAD R46, R16, R3, R46 ;  /* 0x00000003102e7224 */ /* 0x000fc400078e022e */
[----:B------:R-:W-:Y:S01]  /*1e00*/  @!P3 IMAD.IADD R59, R59, 0x1, -R16 ;  /* 0x000000013b3bb824 */ /* 0x000fe200078e0a10 */
[C---:B------:R-:W-:Y:S01]  /*1e10*/  ISETP.GT.U32.AND P3, PT, R16.reuse, R52, PT ;  /* 0x000000341000720c */ /* 0x040fe20003f64070 */
[C---:B------:R-:W-:Y:S02]  /*1e20*/  IMAD R48, R16.reuse, R2, R48 ;  /* 0x0000000210307224 */ /* 0x040fe400078e0230 */
[----:B------:R-:W-:Y:S02]  /*1e30*/  IMAD R54, R16, R7, R54 ;  /* 0x0000000710367224 */ /* 0x000fe400078e0236 */
[----:B------:R-:W-:-:S04]  /*1e40*/  IMAD.HI.U32 R2, R14, R45, RZ ;  /* 0x0000002d0e027227 */ /* 0x000fc800078e00ff */
[----:B------:R-:W-:Y:S01]  /*1e50*/  IMAD.HI.U32 R7, R14, R49, RZ ;  /* 0x000000310e077227 */ /* 0x000fe200078e00ff */
[----:B------:R-:W-:-:S03]  /*1e60*/  IABS R44, R108 ;  /* 0x0000006c002c7213 */ /* 0x000fc60000000000 */
[----:B------:R-:W-:Y:S01]  /*1e70*/  @!P2 IMAD.IADD R53, R53, 0x1, -R16 ;  /* 0x000000013535a824 */ /* 0x000fe200078e0a10 */
[C---:B------:R-:W-:Y:S01]  /*1e80*/  ISETP.GT.U32.AND P2, PT, R16.reuse, R46, PT ;  /* 0x0000002e1000720c */ /* 0x040fe20003f44070 */
[----:B------:R-:W-:Y:S02]  /*1e90*/  IMAD.MOV R2, RZ, RZ, -R2 ;  /* 0x000000ffff027224 */ /* 0x000fe400078e0a02 */
[--C-:B------:R-:W-:Y:S01]  /*1ea0*/  @!P1 IMAD.IADD R125, R125, 0x1, -R16.reuse ;  /* 0x000000017d7d9824 */ /* 0x100fe200078e0a10 */
[C---:B------:R-:W-:Y:S01]  /*1eb0*/  ISETP.GT.U32.AND P1, PT, R16.reuse, R61, PT ;  /* 0x0000003d1000720c */ /* 0x040fe20003f24070 */
[--C-:B------:R-:W-:Y:S01]  /*1ec0*/  @!P4 IMAD.IADD R63, R63, 0x1, -R16.reuse ;  /* 0x000000013f3fc824 */ /* 0x100fe200078e0a10 */
[C---:B------:R-:W-:Y:S01]  /*1ed0*/  ISETP.GT.U32.AND P4, PT, R16.reuse, R57, PT ;  /* 0x000000391000720c */ /* 0x040fe20003f84070 */
[----:B--2---:R0:W-:Y:S01]  /*1ee0*/  STL [R1+0x410], R4 ;  /* 0x0004100401007387 */ /* 0x0041e20000100800 */
[----:B------:R-:W-:Y:S01]  /*1ef0*/  IMAD.MOV R7, RZ, RZ, -R7 ;  /* 0x000000ffff077224 */ /* 0x000fe200078e0a07 */
[----:B------:R-:W-:Y:S01]  /*1f00*/  IABS R43, R109 ;  /* 0x0000006d002b7213 */ /* 0x000fe20000000000 */
[----:B------:R-:W-:Y:S01]  /*1f10*/  IMAD R45, R16, R2, R45 ;  /* 0x00000002102d7224 */ /* 0x000fe200078e022d */
[----:B------:R-:W-:Y:S01]  /*1f20*/  IABS R47, R105 ;  /* 0x00000069002f7213 */ /* 0x000fe20000000000 */
[--C-:B------:R-:W-:Y:S01]  /*1f30*/  @!P0 IMAD.IADD R62, R62, 0x1, -R16.reuse ;  /* 0x000000013e3e8824 */ /* 0x100fe200078e0a10 */
[----:B------:R-:W-:Y:S01]  /*1f40*/  IABS R40, R112 ;  /* 0x0000007000287213 */ /* 0x000fe20000000000 */
[--C-:B------:R-:W-:Y:S01]  /*1f50*/  @!P5 IMAD.IADD R58, R58, 0x1, -R16.reuse ;  /* 0x000000013a3ad824 */ /* 0x100fe200078e0a10 */
[----:B------:R-:W-:Y:S01]  /*1f60*/  IABS R42, R110 ;  /* 0x0000006e002a7213 */ /* 0x000fe20000000000 */
[----:B------:R-:W-:Y:S01]  /*1f70*/  @!P6 IMAD.IADD R67, R67, 0x1, -R16 ;  /* 0x000000014343e824 */ /* 0x000fe200078e0a10 */
[----:B0-----:R-:W2:Y:S01]  /*1f80*/  LDL R4, [R1+0x304] ;  /* 0x0003040001047983 */ /* 0x001ea20000100800 */
[C---:B------:R-:W-:Y:S01]  /*1f90*/  IMAD R49, R16.reuse, R7, R49 ;  /* 0x0000000710317224 */ /* 0x040fe200078e0231 */
[----:B------:R-:W-:Y:S01]  /*1fa0*/  ISETP.GT.U32.AND P0, PT, R16, R55, PT ;  /* 0x000000371000720c */ /* 0x000fe20003f04070 */
[----:B------:R-:W-:Y:S01]  /*1fb0*/  IMAD.HI.U32 R7, R14, R44, RZ ;  /* 0x0000002c0e077227 */ /* 0x000fe200078e00ff */
[C---:B------:R-:W-:Y:S01]  /*1fc0*/  ISETP.GT.U32.AND P5, PT, R16.reuse, R51, PT ;  /* 0x000000331000720c */ /* 0x040fe20003fa4070 */
[----:B------:R-:W3:Y:S01]  /*1fd0*/  LDL R73, [R1+0x32c] ;  /* 0x00032c0001497983 */ /* 0x000ee20000100800 */
[----:B------:R-:W-:Y:S01]  /*1fe0*/  ISETP.GT.U32.AND P6, PT, R16, R56, PT ;  /* 0x000000381000720c */ /* 0x000fe20003fc4070 */
[----:B------:R-:W-:-:S04]  /*1ff0*/  IMAD.HI.U32 R2, R14, R43, RZ ;  /* 0x0000002b0e027227 */ /* 0x000fc800078e00ff */
[----:B------:R-:W-:Y:S01]  /*2000*/  @!P3 IMAD.IADD R52, R52, 0x1, -R16 ;  /* 0x000000013434b824 */ /* 0x000fe200078e0a10 */
[----:B------:R-:W-:Y:S01]  /*2010*/  ISETP.GT.U32.AND P3, PT, R16, R45, PT ;  /* 0x0000002d1000720c */ /* 0x000fe20003f64070 */
[----:B------:R-:W-:Y:S02]  /*2020*/  IMAD.MOV R7, RZ, RZ, -R7 ;  /* 0x000000ffff077224 */ /* 0x000fe400078e0a07 */
[----:B------:R-:W-:Y:S02]  /*2030*/  IMAD.MOV R2, RZ, RZ, -R2 ;  /* 0x000000ffff027224 */ /* 0x000fe400078e0a02 */
[----:B------:R-:W-:Y:S01]  /*2040*/  @!P2 IMAD.IADD R46, R46, 0x1, -R16 ;  /* 0x000000012e2ea824 */ /* 0x000fe200078e0a10 */
[C---:B------:R-:W-:Y:S01]  /*2050*/  ISETP.GT.U32.AND P2, PT, R16.reuse, R52, PT ;  /* 0x000000341000720c */ /* 0x040fe20003f44070 */
[C---:B------:R-:W-:Y:S02]  /*2060*/  IMAD R44, R16.reuse, R7, R44 ;  /* 0x00000007102c7224 */ /* 0x040fe400078e022c */
[--C-:B------:R-:W-:Y:S01]  /*2070*/  @!P1 IMAD.IADD R61, R61, 0x1, -R16.reuse ;  /* 0x000000013d3d9824 */ /* 0x100fe200078e0a10 */
[C---:B------:R-:W-:Y:S01]  /*2080*/  ISETP.GT.U32.AND P1, PT, R16.reuse, R54, PT ;  /* 0x000000361000720c */ /* 0x040fe20003f24070 */
[----:B------:R-:W-:Y:S01]  /*2090*/  @!P4 IMAD.IADD R57, R57, 0x1, -R16 ;  /* 0x000000013939c824 */ /* 0x000fe200078e0a10 */
[----:B------:R-:W-:Y:S01]  /*20a0*/  ISETP.GT.U32.AND P4, PT, R16, R50, PT ;  /* 0x000000321000720c */ /* 0x000fe20003f84070 */
[----:B------:R-:W-:-:S04]  /*20b0*/  IMAD.HI.U32 R6, R14, R47, RZ ;  /* 0x0000002f0e067227 */ /* 0x000fc800078e00ff */
[----:B------:R-:W-:Y:S02]  /*20c0*/  IMAD R43, R16, R2, R43 ;  /* 0x00000002102b7224 */ /* 0x000fe400078e022b */
[----:B------:R-:W-:Y:S01]  /*20d0*/  IMAD.HI.U32 R2, R14, R40, RZ ;  /* 0x000000280e027227 */ /* 0x000fe200078e00ff */
[----:B------:R-:W-:-:S03]  /*20e0*/  IABS R38, R114 ;  /* 0x0000007200267213 */ /* 0x000fc60000000000 */
[--C-:B------:R-:W-:Y:S01]  /*20f0*/  @!P0 IMAD.IADD R55, R55, 0x1, -R16.reuse ;  /* 0x0000000137378824 */ /* 0x100fe200078e0a10 */
[C---:B------:R-:W-:Y:S01]  /*2100*/  ISETP.GT.U32.AND P0, PT, R16.reuse, R48, PT ;  /* 0x000000301000720c */ /* 0x040fe20003f04070 */
[----:B------:R-:W-:Y:S01]  /*2110*/  @!P5 IMAD.IADD R51, R51, 0x1, -R16 ;  /* 0x000000013333d824 */ /* 0x000fe200078e0a10 */
[----:B------:R-:W-:Y:S01]  /*2120*/  ISETP.GT.U32.AND P5, PT, R16, R44, PT ;  /* 0x0000002c1000720c */ /* 0x000fe20003fa4070 */
[----:B------:R-:W-:Y:S02]  /*2130*/  IMAD.MOV R6, RZ, RZ, -R6 ;  /* 0x000000ffff067224 */ /* 0x000fe400078e0a06 */
[----:B------:R-:W-:Y:S01]  /*2140*/  IMAD.MOV R2, RZ, RZ, -R2 ;  /* 0x000000ffff027224 */ /* 0x000fe200078e0a02 */
[----:B------:R-:W-:Y:S01]  /*2150*/  IABS R39, R113 ;  /* 0x0000007100277213 */ /* 0x000fe20000000000 */
[--C-:B------:R-:W-:Y:S01]  /*2160*/  @!P6 IMAD.IADD R56, R56, 0x1, -R16.reuse ;  /* 0x000000013838e824 */ /* 0x100fe200078e0a10 */
[C---:B------:R-:W-:Y:S01]  /*2170*/  ISETP.GT.U32.AND P6, PT, R16.reuse, R49, PT ;  /* 0x000000311000720c */ /* 0x040fe20003fc4070 */
[----:B------:R-:W-:Y:S01]  /*2180*/  @!P3 IMAD.IADD R45, R45, 0x1, -R16 ;  /* 0x000000012d2db824 */ /* 0x000fe200078e0a10 */
[C---:B------:R-:W-:Y:S01]  /*2190*/  ISETP.GT.U32.AND P3, PT, R16.reuse, R51, PT ;  /* 0x000000331000720c */ /* 0x040fe20003f64070 */
[----:B------:R-:W-:-:S02]  /*21a0*/  IMAD R47, R16, R6, R47 ;  /* 0x00000006102f7224 */ /* 0x000fc400078e022f */
[----:B------:R-:W-:Y:S01]  /*21b0*/  IMAD.HI.U32 R6, R14, R42, RZ ;  /* 0x0000002a0e067227 */ /* 0x000fe200078e00ff */
[----:B------:R-:W-:-:S03]  /*21c0*/  IABS R37, R115 ;  /* 0x0000007300257213 */ /* 0x000fc60000000000 */
[----:B------:R-:W-:Y:S02]  /*21d0*/  IMAD R40, R16, R2, R40 ;  /* 0x0000000210287224 */ /* 0x000fe400078e0228 */
[----:B------:R-:W-:Y:S01]  /*21e0*/  IMAD.HI.U32 R2, R14, R38, RZ ;  /* 0x000000260e027227 */ /* 0x000fe200078e00ff */
[----:B------:R-:W-:-:S03]  /*21f0*/  IABS R41, R111 ;  /* 0x0000006f00297213 */ /* 0x000fc60000000000 */
[----:B------:R-:W-:Y:S01]  /*2200*/  @!P2 IMAD.IADD R52, R52, 0x1, -R16 ;  /* 0x000000013434a824 */ /* 0x000fe200078e0a10 */
[----:B------:R-:W-:Y:S01]  /*2210*/  ISETP.GT.U32.AND P2, PT, R16, R46, PT ;  /* 0x0000002e1000720c */ /* 0x000fe20003f44070 */
[----:B------:R-:W-:Y:S02]  /*2220*/  IMAD.MOV R6, RZ, RZ, -R6 ;  /* 0x000000ffff067224 */ /* 0x000fe400078e0a06 */
[----:B------:R-:W-:Y:S01]  /*2230*/  IMAD.HI.U32 R7, R14, R39, RZ ;  /* 0x000000270e077227 */ /* 0x000fe200078e00ff */
[----:B------:R-:W-:-:S03]  /*2240*/  IABS R35, R117 ;  /* 0x0000007500237213 */ /* 0x000fc60000000000 */
[--C-:B------:R-:W-:Y:S01]  /*2250*/  @!P1 IMAD.IADD R54, R54, 0x1, -R16.reuse ;  /* 0x0000000136369824 */ /* 0x100fe200078e0a10 */
[----:B------:R-:W-:Y:S01]  /*2260*/  ISETP.GT.U32.AND P1, PT, R16, R47, PT ;  /* 0x0000002f1000720c */ /* 0x000fe20003f24070 */
[----:B------:R-:W-:Y:S02]  /*2270*/  @!P4 IMAD.IADD R50, R50, 0x1, -R16 ;  /* 0x000000013232c824 */ /* 0x000fe400078e0a10 */
[----:B------:R-:W-:Y:S01]  /*2280*/  IMAD.MOV R2, RZ, RZ, -R2 ;  /* 0x000000ffff027224 */ /* 0x000fe200078e0a02 */
[C---:B------:R-:W-:Y:S01]  /*2290*/  ISETP.GT.U32.AND P4, PT, R16.reuse, R43, PT ;  /* 0x0000002b1000720c */ /* 0x040fe20003f84070 */
[----:B------:R-:W-:Y:S02]  /*22a0*/  IMAD R42, R16, R6, R42 ;  /* 0x00000006102a7224 */ /* 0x000fe400078e022a */
[----:B------:R-:W-:Y:S02]  /*22b0*/  IMAD.MOV R7, RZ, RZ, -R7 ;  /* 0x000000ffff077224 */ /* 0x000fe400078e0a07 */
[--C-:B------:R-:W-:Y:S01]  /*22c0*/  @!P0 IMAD.IADD R48, R48, 0x1, -R16.reuse ;  /* 0x0000000130308824 */ /* 0x100fe200078e0a10 */
[----:B------:R-:W-:Y:S01]  /*22d0*/  ISETP.GT.U32.AND P0, PT, R16, R54, PT ;  /* 0x000000361000720c */ /* 0x000fe20003f04070 */
[----:B------:R-:W-:Y:S01]  /*22e0*/  @!P5 IMAD.IADD R44, R44, 0x1, -R16 ;  /* 0x000000012c2cd824 */ /* 0x000fe200078e0a10 */
[----:B------:R-:W-:Y:S01]  /*22f0*/  ISETP.GT.U32.AND P5, PT, R16, R50, PT ;  /* 0x000000321000720c */ /* 0x000fe20003fa4070 */
[----:B------:R-:W-:Y:S01]  /*2300*/  IMAD.HI.U32 R6, R14, R37, RZ ;  /* 0x000000250e067227 */ /* 0x000fe200078e00ff */
[----:B------:R-:W-:-:S03]  /*2310*/  IABS R32, R120 ;  /* 0x0000007800207213 */ /* 0x000fc60000000000 */
[----:B------:R-:W-:-:S04]  /*2320*/  IMAD.HI.U32 R3, R14, R41, RZ ;  /* 0x000000290e037227 */ /* 0x000fc800078e00ff */
[----:B------:R-:W-:Y:S02]  /*2330*/  IMAD R38, R16, R2, R38 ;  /* 0x0000000210267224 */ /* 0x000fe400078e0226 */
[----:B------:R-:W-:Y:S01]  /*2340*/  IMAD.HI.U32 R2, R14, R35, RZ ;  /* 0x000000230e027227 */ /* 0x000fe200078e00ff */
[----:B------:R-:W-:-:S03]  /*2350*/  IABS R36, R116 ;  /* 0x0000007400247213 */ /* 0x000fc60000000000 */
[C---:B------:R-:W-:Y:S02]  /*2360*/  IMAD R39, R16.reuse, R7, R39 ;  /* 0x0000000710277224 */ /* 0x040fe400078e0227 */
[--C-:B------:R-:W-:Y:S01]  /*2370*/  @!P6 IMAD.IADD R49, R49, 0x1, -R16.reuse ;  /* 0x000000013131e824 */ /* 0x100fe200078e0a10 */
[C---:B------:R-:W-:Y:S01]  /*2380*/  ISETP.GT.U32.AND P6, PT, R16.reuse, R55, PT ;  /* 0x000000371000720c */ /* 0x040fe20003fc4070 */
[----:B------:R-:W-:Y:S01]  /*2390*/  @!P3 IMAD.IADD R51, R51, 0x1, -R16 ;  /* 0x000000013333b824 */ /* 0x000fe200078e0a10 */
[----:B------:R-:W-:Y:S01]  /*23a0*/  ISETP.GT.U32.AND P3, PT, R16, R45, PT ;  /* 0x0000002d1000720c */ /* 0x000fe20003f64070 */
[----:B------:R-:W-:Y:S01]  /*23b0*/  IMAD.MOV R6, RZ, RZ, -R6 ;  /* 0x000000ffff067224 */ /* 0x000fe200078e0a06 */
[----:B------:R-:W-:Y:S01]  /*23c0*/  IABS R33, R119 ;  /* 0x0000007700217213 */ /* 0x000fe20000000000 */
[----:B------:R-:W-:Y:S02]  /*23d0*/  IMAD.MOV R3, RZ, RZ, -R3 ;  /* 0x000000ffff037224 */ /* 0x000fe400078e0a03 */
[----:B------:R-:W-:-:S02]  /*23e0*/  IMAD.MOV R2, RZ, RZ, -R2 ;  /* 0x000000ffff027224 */ /* 0x000fc400078e0a02 */
[----:B------:R-:W-:Y:S01]  /*23f0*/  @!P2 IMAD.IADD R46, R46, 0x1, -R16 ;  /* 0x000000012e2ea824 */ /* 0x000fe200078e0a10 */
[C---:B------:R-:W-:Y:S01]  /*2400*/  ISETP.GT.U32.AND P2, PT, R16.reuse, R39, PT ;  /* 0x000000271000720c */ /* 0x040fe20003f44070 */
[C---:B------:R-:W-:Y:S02]  /*2410*/  IMAD R37, R16.reuse, R6, R37 ;  /* 0x0000000610257224 */ /* 0x040fe400078e0225 */
[----:B------:R-:W-:Y:S02]  /*2420*/  IMAD R41, R16, R3, R41 ;  /* 0x0000000310297224 */ /* 0x000fe400078e0229 */
[----:B------:R-:W-:-:S04]  /*2430*/  IMAD.HI.U32 R6, R14, R32, RZ ;  /* 0x000000200e067227 */ /* 0x000fc800078e00ff */
[----:B------:R-:W-:Y:S01]  /*2440*/  @!P1 IMAD.IADD R47, R47, 0x1, -R16 ;  /* 0x000000012f2f9824 */ /* 0x000fe200078e0a10 */
[----:B------:R-:W-:Y:S01]  /*2450*/  ISETP.GT.U32.AND P1, PT, R16, R53, PT ;  /* 0x000000351000720c */ /* 0x000fe20003f24070 */
[----:B------:R-:W-:-:S04]  /*2460*/  IMAD.HI.U32 R3, R14, R36, RZ ;  /* 0x000000240e037227 */ /* 0x000fc800078e00ff */
[----:B------:R-:W-:Y:S02]  /*2470*/  IMAD R35, R16, R2, R35 ;  /* 0x0000000210237224 */ /* 0x000fe400078e0223 */
[----:B------:R-:W-:Y:S01]  /*2480*/  IMAD.HI.U32 R2, R14, R33, RZ ;  /* 0x000000210e027227 */ /* 0x000fe200078e00ff */
[----:B------:R-:W-:-:S03]  /*2490*/  IABS R31, R121 ;  /* 0x00000079001f7213 */ /* 0x000fc60000000000 */
[----:B------:R-:W-:Y:S02]  /*24a0*/  IMAD.MOV R6, RZ, RZ, -R6 ;  /* 0x000000ffff067224 */ /* 0x000fe400078e0a06 */
[--C-:B------:R-:W-:Y:S01]  /*24b0*/  @!P4 IMAD.IADD R43, R43, 0x1, -R16.reuse ;  /* 0x000000012b2bc824 */ /* 0x100fe200078e0a10 */
[----:B------:R-:W-:Y:S01]  /*24c0*/  ISETP.GT.U32.AND P4, PT, R16, R49, PT ;  /* 0x000000311000720c */ /* 0x000fe20003f84070 */
[--C-:B------:R-:W-:Y:S01]  /*24d0*/  @!P0 IMAD.IADD R54, R54, 0x1, -R16.reuse ;  /* 0x0000000136368824 */ /* 0x100fe200078e0a10 */
[----:B------:R-:W-:Y:S01]  /*24e0*/  ISETP.GT.U32.AND P0, PT, R16, R48, PT ;  /* 0x000000301000720c */ /* 0x000fe20003f04070 */
[----:B------:R-:W-:Y:S01]  /*24f0*/  @!P5 IMAD.IADD R50, R50, 0x1, -R16 ;  /* 0x000000013232d824 */ /* 0x000fe200078e0a10 */
[----:B------:R-:W-:Y:S01]  /*2500*/  ISETP.GT.U32.AND P5, PT, R16, R44, PT ;  /* 0x0000002c1000720c */ /* 0x000fe20003fa4070 */
[----:B------:R-:W-:Y:S01]  /*2510*/  IMAD.MOV R3, RZ, RZ, -R3 ;  /* 0x000000ffff037224 */ /* 0x000fe200078e0a03 */
[----:B------:R-:W-:Y:S01]  /*2520*/  IABS R30, R122 ;  /* 0x0000007a001e7213 */ /* 0x000fe20000000000 */
[----:B------:R-:W-:-:S02]  /*2530*/  IMAD.MOV R2, RZ, RZ, -R2 ;  /* 0x000000ffff027224 */ /* 0x000fc400078e0a02 */
[C---:B------:R-:W-:Y:S02]  /*2540*/  IMAD R32, R16.reuse, R6, R32 ;  /* 0x0000000610207224 */ /* 0x040fe400078e0220 */
[--C-:B------:R-:W-:Y:S01]  /*2550*/  @!P6 IMAD.IADD R55, R55, 0x1, -R16.reuse ;  /* 0x000000013737e824 */ /* 0x100fe200078e0a10 */
[C---:B------:R-:W-:Y:S01]  /*2560*/  ISETP.GT.U32.AND P6, PT, R16.reuse, R43, PT ;  /* 0x0000002b1000720c */ /* 0x040fe20003fc4070 */
[----:B------:R-:W-:Y:S01]  /*2570*/  @!P3 IMAD.IADD R45, R45, 0x1, -R16 ;  /* 0x000000012d2db824 */ /* 0x000fe200078e0a10 */
[C---:B------:R-:W-:Y:S01]  /*2580*/  ISETP.GT.U32.AND P3, PT, R16.reuse, R38, PT ;  /* 0x000000261000720c */ /* 0x040fe20003f64070 */
[----:B------:R-:W-:Y:S02]  /*2590*/  IMAD R36, R16, R3, R36 ;  /* 0x0000000310247224 */ /* 0x000fe400078e0224 */
[----:B------:R-:W-:-:S04]  /*25a0*/  IMAD.HI.U32 R3, R14, R31, RZ ;  /* 0x0000001f0e037227 */ /* 0x000fc800078e00ff */
[----:B------:R-:W-:Y:S02]  /*25b0*/  IMAD R33, R16, R2, R33 ;  /* 0x0000000210217224 */ /* 0x000fe400078e0221 */
[----:B------:R-:W-:Y:S01]  /*25c0*/  IMAD.HI.U32 R2, R14, R30, RZ ;  /* 0x0000001e0e027227 */ /* 0x000fe200078e00ff */
[----:B------:R-:W-:-:S03]  /*25d0*/  IABS R34, R118 ;  /* 0x0000007600227213 */ /* 0x000fc60000000000 */
[--C-:B------:R-:W-:Y:S01]  /*25e0*/  @!P2 IMAD.IADD R39, R39, 0x1, -R16.reuse ;  /* 0x000000012727a824 */ /* 0x100fe200078e0a10 */
[C---:B------:R-:W-:Y:S01]  /*25f0*/  ISETP.GT.U32.AND P2, PT, R16.reuse, R32, PT ;  /* 0x000000201000720c */ /* 0x040fe20003f44070 */
[----:B------:R-:W-:Y:S01]  /*2600*/  IMAD.MOV R3, RZ, RZ, -R3 ;  /* 0x000000ffff037224 */ /* 0x000fe200078e0a03 */
[----:B------:R-:W-:Y:S01]  /*2610*/  IABS R28, R124 ;  /* 0x0000007c001c7213 */ /* 0x000fe20000000000 */
[----:B------:R-:W-:Y:S01]  /*2620*/  @!P1 IMAD.IADD R53, R53, 0x1, -R16 ;  /* 0x0000000135359824 */ /* 0x000fe200078e0a10 */
[C---:B------:R-:W-:Y:S01]  /*2630*/  ISETP.GT.U32.AND P1, PT, R16.reuse, R47, PT ;  /* 0x0000002f1000720c */ /* 0x040fe20003f24070 */
[----:B------:R-:W-:Y:S02]  /*2640*/  IMAD.MOV R2, RZ, RZ, -R2 ;  /* 0x000000ffff027224 */ /* 0x000fe400078e0a02 */
[C---:B------:R-:W-:Y:S02]  /*2650*/  IMAD R31, R16.reuse, R3, R31 ;  /* 0x00000003101f7224 */ /* 0x040fe400078e021f */
[--C-:B------:R-:W-:Y:S01]  /*2660*/  @!P4 IMAD.IADD R49, R49, 0x1, -R16.reuse ;  /* 0x000000013131c824 */ /* 0x100fe200078e0a10 */
[----:B------:R-:W-:Y:S01]  /*2670*/  ISETP.GT.U32.AND P4, PT, R16, R42, PT ;  /* 0x0000002a1000720c */ /* 0x000fe20003f84070 */
[--C-:B------:R-:W-:Y:S01]  /*2680*/  @!P0 IMAD.IADD R48, R48, 0x1, -R16.reuse ;  /* 0x0000000130308824 */ /* 0x100fe200078e0a10 */
[----:B------:R-:W-:Y:S01]  /*2690*/  ISETP.GT.U32.AND P0, PT, R16, R41, PT ;  /* 0x000000291000720c */ /* 0x000fe20003f04070 */
[----:B------:R-:W-:Y:S01]  /*26a0*/  @!P5 IMAD.IADD R44, R44, 0x1, -R16 ;  /* 0x000000012c2cd824 */ /* 0x000fe200078e0a10 */
[C---:B------:R-:W-:Y:S01]  /*26b0*/  ISETP.GT.U32.AND P5, PT, R16.reuse, R37, PT ;  /* 0x000000251000720c */ /* 0x040fe20003fa4070 */
[----:B------:R-:W-:-:S02]  /*26c0*/  IMAD R30, R16, R2, R30 ;  /* 0x00000002101e7224 */ /* 0x000fc400078e021e */
[----:B------:R-:W-:-:S04]  /*26d0*/  IMAD.HI.U32 R7, R14, R34, RZ ;  /* 0x000000220e077227 */ /* 0x000fc800078e00ff */
[----:B------:R-:W-:Y:S01]  /*26e0*/  IMAD.HI.U32 R2, R14, R28, RZ ;  /* 0x0000001c0e027227 */ /* 0x000fe200078e00ff */
[----:B------:R-:W-:-:S03]  /*26f0*/  IABS R25, R81 ;  /* 0x0000005100197213 */ /* 0x000fc60000000000 */
[--C-:B------:R-:W-:Y:S01]  /*2700*/  @!P6 IMAD.IADD R43, R43, 0x1, -R16.reuse ;  /* 0x000000012b2be824 */ /* 0x100fe200078e0a10 */
[----:B------:R-:W-:Y:S01]  /*2710*/  ISETP.GT.U32.AND P6, PT, R16, R36, PT ;  /* 0x000000241000720c */ /* 0x000fe20003fc4070 */
[----:B------:R-:W-:Y:S01]  /*2720*/  @!P3 IMAD.IADD R38, R38, 0x1, -R16 ;  /* 0x000000012626b824 */ /* 0x000fe200078e0a10 */
[----:B------:R-:W-:Y:S01]  /*2730*/  ISETP.GT.U32.AND P3, PT, R16, R31, PT ;  /* 0x0000001f1000720c */ /* 0x000fe20003f64070 */
[----:B------:R-:W-:Y:S02]  /*2740*/  IMAD.MOV R7, RZ, RZ, -R7 ;  /* 0x000000ffff077224 */ /* 0x000fe400078e0a07 */
[----:B------:R-:W-:Y:S02]  /*2750*/  IMAD.MOV R2, RZ, RZ, -R2 ;  /* 0x000000ffff027224 */ /* 0x000fe400078e0a02 */
[----:B------:R-:W-:Y:S01]  /*2760*/  @!P2 IMAD.IADD R32, R32, 0x1, -R16 ;  /* 0x000000012020a824 */ /* 0x000fe200078e0a10 */
[C---:B------:R-:W-:Y:S01]  /*2770*/  ISETP.GT.U32.AND P2, PT, R16.reuse, R38, PT ;  /* 0x000000261000720c */ /* 0x040fe20003f44070 */
[----:B------:R-:W-:-:S02]  /*2780*/  IMAD R34, R16, R7, R34 ;  /* 0x0000000710227224 */ /* 0x000fc400078e0222 */
[C---:B------:R-:W-:Y:S02]  /*2790*/  IMAD R28, R16.reuse, R2, R28 ;  /* 0x00000002101c7224 */ /* 0x040fe400078e021c */
[----:B------:R-:W-:Y:S01]  /*27a0*/  @!P1 IMAD.IADD R47, R47, 0x1, -R16 ;  /* 0x000000012f2f9824 */ /* 0x000fe200078e0a10 */
[----:B------:R-:W-:Y:S01]  /*27b0*/  ISETP.GT.U32.AND P1, PT, R16, R40, PT ;  /* 0x000000281000720c */ /* 0x000fe20003f24070 */
[----:B------:R-:W-:Y:S01]  /*27c0*/  IMAD.HI.U32 R2, R14, R25, RZ ;  /* 0x000000190e027227 */ /* 0x000fe200078e00ff */
[----:B------:R-:W-:-:S03]  /*27d0*/  IABS R23, R83 ;  /* 0x0000005300177213 */ /* 0x000fc60000000000 */
[--C-:B------:R-:W-:Y:S01]  /*27e0*/  @!P4 IMAD.IADD R42, R42, 0x1, -R16.reuse ;  /* 0x000000012a2ac824 */ /* 0x100fe200078e0a10 */
[C---:B------:R-:W-:Y:S01]  /*27f0*/  ISETP.GT.U32.AND P4, PT, R16.reuse, R35, PT ;  /* 0x000000231000720c */ /* 0x040fe20003f84070 */
[--C-:B------:R-:W-:Y:S01]  /*2800*/  @!P0 IMAD.IADD R41, R41, 0x1, -R16.reuse ;  /* 0x0000000129298824 */ /* 0x100fe200078e0a10 */
[----:B------:R-:W-:Y:S01]  /*2810*/  ISETP.GT.U32.AND P0, PT, R16, R34, PT ;  /* 0x000000221000720c */ /* 0x000fe20003f04070 */
[----:B------:R-:W-:Y:S02]  /*2820*/  @!P5 IMAD.IADD R37, R37, 0x1, -R16 ;  /* 0x000000012525d824 */ /* 0x000fe400078e0a10 */
[----:B------:R-:W-:Y:S02]  /*2830*/  IMAD.MOV R2, RZ, RZ, -R2 ;  /* 0x000000ffff027224 */ /* 0x000fe400078e0a02 */
[--C-:B------:R-:W-:Y:S01]  /*2840*/  @!P6 IMAD.IADD R36, R36, 0x1, -R16.reuse ;  /* 0x000000012424e824 */ /* 0x100fe200078e0a10 */
[C---:B------:R-:W-:Y:S01]  /*2850*/  ISETP.GT.U32.AND P6, PT, R16.reuse, R42, PT ;  /* 0x0000002a1000720c */ /* 0x040fe20003fc4070 */
[----:B------:R-:W-:Y:S01]  /*2860*/  @!P3 IMAD.IADD R31, R31, 0x1, -R16 ;  /* 0x000000011f1fb824 */ /* 0x000fe200078e0a10 */
[C---:B------:R-:W-:Y:S01]  /*2870*/  ISETP.GT.U32.AND P3, PT, R16.reuse, R37, PT ;  /* 0x000000251000720c */ /* 0x040fe20003f64070 */
[----:B------:R-:W-:Y:S01]  /*2880*/  IMAD R25, R16, R2, R25 ;  /* 0x0000000210197224 */ /* 0x000fe200078e0219 */
[----:B------:R-:W-:Y:S01]  /*2890*/  IABS R29, R123 ;  /* 0x0000007b001d7213 */ /* 0x000fe20000000000 */
[----:B------:R-:W-:Y:S01]  /*28a0*/  IMAD.HI.U32 R2, R14, R23, RZ ;  /* 0x000000170e027227 */ /* 0x000fe200078e00ff */
[----:B------:R-:W-:-:S03]  /*28b0*/  IABS R20, R101 ;  /* 0x0000006500147213 */ /* 0x000fc60000000000 */
[----:B------:R-:W-:Y:S01]  /*28c0*/  @!P2 IMAD.IADD R38, R38, 0x1, -R16 ;  /* 0x000000012626a824 */ /* 0x000fe200078e0a10 */
[----:B------:R-:W-:Y:S01]  /*28d0*/  ISETP.GT.U32.AND P2, PT, R16, R32, PT ;  /* 0x000000201000720c */ /* 0x000fe20003f44070 */
[----:B------:R-:W-:Y:S01]  /*28e0*/  IMAD.MOV R2, RZ, RZ, -R2 ;  /* 0x000000ffff027224 */ /* 0x000fe200078e0a02 */
[----:B------:R-:W-:Y:S01]  /*28f0*/  IABS R27, R80 ;  /* 0x00000050001b7213 */ /* 0x000fe20000000000 */
[----:B------:R-:W-:Y:S02]  /*2900*/  @!P1 IMAD.IADD R40, R40, 0x1, -R16 ;  /* 0x0000000128289824 */ /* 0x000fe400078e0a10 */
[----:B------:R-:W-:Y:S01]  /*2910*/  IMAD.HI.U32 R7, R14, R29, RZ ;  /* 0x0000001d0e077227 */ /* 0x000fe200078e00ff */
[----:B------:R-:W-:-:S03]  /*2920*/  IABS R24, R82 ;  /* 0x0000005200187213 */ /* 0x000fc60000000000 */
[----:B------:R-:W-:Y:S02]  /*2930*/  IMAD R23, R16, R2, R23 ;  /* 0x0000000210177224 */ /* 0x000fe400078e0217 */
[--C-:B------:R-:W-:Y:S02]  /*2940*/  @!P4 IMAD.IADD R35, R35, 0x1, -R16.reuse ;  /* 0x000000012323c824 */ /* 0x100fe400078e0a10 */
[----:B------:R-:W-:Y:S01]  /*2950*/  @!P0 IMAD.IADD R34, R34, 0x1, -R16 ;  /* 0x0000000122228824 */ /* 0x000fe200078e0a10 */
[----:B------:R-:W-:Y:S01]  /*2960*/  ISETP.GT.U32.AND P0, PT, R16, R40, PT ;  /* 0x000000281000720c */ /* 0x000fe20003f04070 */
[----:B------:R-:W-:Y:S02]  /*2970*/  IMAD.MOV R7, RZ, RZ, -R7 ;  /* 0x000000ffff077224 */ /* 0x000fe400078e0a07 */
[----:B------:R-:W-:Y:S01]  /*2980*/  IMAD.HI.U32 R2, R14, R20, RZ ;  /* 0x000000140e027227 */ /* 0x000fe200078e00ff */
[----:B------:R-:W-:-:S03]  /*2990*/  IABS R18, R99 ;  /* 0x0000006300127213 */ /* 0x000fc60000000000 */
[----:B------:R-:W-:Y:S01]  /*29a0*/  IMAD.HI.U32 R6, R14, R27, RZ ;  /* 0x0000001b0e067227 */ /* 0x000fe200078e00ff */
[----:B------:R-:W-:-:S03]  /*29b0*/  IABS R26, R0 ;  /* 0x00000000001a7213 */ /* 0x000fc60000000000 */
[--C-:B------:R-:W-:Y:S01]  /*29c0*/  @!P6 IMAD.IADD R42, R42, 0x1, -R16.reuse ;  /* 0x000000012a2ae824 */ /* 0x100fe200078e0a10 */
[C---:B------:R-:W-:Y:S01]  /*29d0*/  ISETP.GT.U32.AND P6, PT, R16.reuse, R35, PT ;  /* 0x000000231000720c */ /* 0x040fe20003fc4070 */
[----:B------:R-:W-:Y:S01]  /*29e0*/  @!P3 IMAD.IADD R37, R37, 0x1, -R16 ;  /* 0x000000012525b824 */ /* 0x000fe200078e0a10 */
[C---:B------:R-:W-:Y:S01]  /*29f0*/  ISETP.GT.U32.AND P3, PT, R16.reuse, R31, PT ;  /* 0x0000001f1000720c */ /* 0x040fe20003f64070 */
[----:B------:R-:W-:Y:S01]  /*2a00*/  IMAD R29, R16, R7, R29 ;  /* 0x00000007101d7224 */ /* 0x000fe200078e021d */
[----:B------:R-:W-:Y:S01]  /*2a10*/  IABS R22, R103 ;  /* 0x0000006700167213 */ /* 0x000fe20000000000 */
[----:B------:R-:W-:Y:S02]  /*2a20*/  IMAD.MOV R2, RZ, RZ, -R2 ;  /* 0x000000ffff027224 */ /* 0x000fe400078e0a02 */
[----:B------:R-:W-:Y:S02]  /*2a30*/  IMAD.MOV R6, RZ, RZ, -R6 ;  /* 0x000000ffff067224 */ /* 0x000fe400078e0a06 */
[----:B------:R-:W-:Y:S01]  /*2a40*/  IMAD.HI.U32 R7, R14, R24, RZ ;  /* 0x000000180e077227 */ /* 0x000fe200078e00ff */
[----:B------:R-:W-:-:S03]  /*2a50*/  IABS R19, R100 ;  /* 0x0000006400137213 */ /* 0x000fc60000000000 */
[----:B------:R-:W-:Y:S01]  /*2a60*/  @!P2 IMAD.IADD R32, R32, 0x1, -R16 ;  /* 0x000000012020a824 */ /* 0x000fe200078e0a10 */
[C---:B------:R-:W-:Y:S01]  /*2a70*/  ISETP.GT.U32.AND P2, PT, R16.reuse, R25, PT ;  /* 0x000000191000720c */ /* 0x040fe20003f44070 */
[C---:B------:R-:W-:Y:S02]  /*2a80*/  IMAD R20, R16.reuse, R2, R20 ;  /* 0x0000000210147224 */ /* 0x040fe400078e0214 */
[----:B------:R-:W-:Y:S02]  /*2a90*/  IMAD R27, R16, R6, R27 ;  /* 0x00000006101b7224 */ /* 0x000fe400078e021b */
[----:B------:R-:W-:Y:S02]  /*2aa0*/  IMAD.MOV R7, RZ, RZ, -R7 ;  /* 0x000000ffff077224 */ /* 0x000fe400078e0a07 */
[----:B------:R-:W-:-:S04]  /*2ab0*/  IMAD.HI.U32 R2, R14, R18, RZ ;  /* 0x000000120e027227 */ /* 0x000fc800078e00ff */
[----:B------:R-:W-:-:S04]  /*2ac0*/  IMAD.HI.U32 R3, R14, R26, RZ ;  /* 0x0000001a0e037227 */ /* 0x000fc800078e00ff */
[----:B------:R-:W-:Y:S01]  /*2ad0*/  IMAD.HI.U32 R6, R14, R22, RZ ;  /* 0x000000160e067227 */ /* 0x000fe200078e00ff */
[----:B------:R-:W-:Y:S02]  /*2ae0*/  IABS R21, R102 ;  /* 0x0000006600157213 */ /* 0x000fe40000000000 */
[----:B------:R-:W-:Y:S01]  /*2af0*/  IABS R17, R98 ;  /* 0x0000006200117213 */ /* 0x000fe20000000000 */
[----:B------:R-:W-:Y:S02]  /*2b00*/  IMAD R24, R16, R7, R24 ;  /* 0x0000000710187224 */ /* 0x000fe400078e0218 */
[----:B------:R-:W-:Y:S02]  /*2b10*/  IMAD.MOV R2, RZ, RZ, -R2 ;  /* 0x000000ffff027224 */ /* 0x000fe400078e0a02 */
[----:B------:R-:W-:Y:S01]  /*2b20*/  @!P0 IMAD.IADD R40, R40, 0x1, -R16 ;  /* 0x0000000128288824 */ /* 0x000fe200078e0a10 */
[----:B------:R-:W-:Y:S01]  /*2b30*/  ISETP.GT.U32.AND P0, PT, R16, R34, PT ;  /* 0x000000221000720c */ /* 0x000fe20003f04070 */
[----:B------:R-:W-:-:S02]  /*2b40*/  IMAD.MOV R3, RZ, RZ, -R3 ;  /* 0x000000ffff037224 */ /* 0x000fc400078e0a03 */
[----:B------:R-:W-:Y:S02]  /*2b50*/  IMAD.MOV R6, RZ, RZ, -R6 ;  /* 0x000000ffff067224 */ /* 0x000fe400078e0a06 */
[----:B------:R-:W-:-:S04]  /*2b60*/  IMAD.HI.U32 R7, R14, R19, RZ ;  /* 0x000000130e077227 */ /* 0x000fc800078e00ff */
[C---:B------:R-:W-:Y:S02]  /*2b70*/  IMAD R18, R16.reuse, R2, R18 ;  /* 0x0000000210127224 */ /* 0x040fe400078e0212 */
[--C-:B------:R-:W-:Y:S01]  /*2b80*/  @!P6 IMAD.IADD R35, R35, 0x1, -R16.reuse ;  /* 0x000000012323e824 */ /* 0x100fe200078e0a10 */
[C---:B------:R-:W-:Y:S01]  /*2b90*/  ISETP.GT.U32.AND P6, PT, R16.reuse, R28, PT ;  /* 0x0000001c1000720c */ /* 0x040fe20003fc4070 */
[----:B------:R-:W-:Y:S01]  /*2ba0*/  @!P3 IMAD.IADD R31, R31, 0x1, -R16 ;  /* 0x000000011f1fb824 */ /* 0x000fe200078e0a10 */
[C---:B------:R-:W-:Y:S01]  /*2bb0*/  ISETP.GT.U32.AND P3, PT, R16.reuse, R24, PT ;  /* 0x000000181000720c */ /* 0x040fe20003f64070 */
[C---:B------:R-:W-:Y:S02]  /*2bc0*/  IMAD R26, R16.reuse, R3, R26 ;  /* 0x00000003101a7224 */ /* 0x040fe400078e021a */
[----:B------:R-:W-:Y:S02]  /*2bd0*/  IMAD R22, R16, R6, R22 ;  /* 0x0000000610167224 */ /* 0x000fe400078e0216 */
[----:B------:R-:W-:-:S02]  /*2be0*/  IMAD.MOV R7, RZ, RZ, -R7 ;  /* 0x000000ffff077224 */ /* 0x000fc400078e0a07 */
[----:B------:R-:W-:-:S04]  /*2bf0*/  IMAD.HI.U32 R3, R14, R21, RZ ;  /* 0x000000150e037227 */ /* 0x000fc800078e00ff */
[----:B------:R-:W-:-:S04]  /*2c00*/  IMAD.HI.U32 R6, R14, R17, RZ ;  /* 0x000000110e067227 */ /* 0x000fc800078e00ff */
[----:B------:R-:W-:Y:S01]  /*2c10*/  @!P2 IMAD.IADD R25, R25, 0x1, -R16 ;  /* 0x000000011919a824 */ /* 0x000fe200078e0a10 */
[C---:B------:R-:W-:Y:S01]  /*2c20*/  ISETP.GT.U32.AND P2, PT, R16.reuse, R18, PT ;  /* 0x000000121000720c */ /* 0x040fe20003f44070 */
[C---:B------:R-:W-:Y:S01]  /*2c30*/  IMAD R19, R16.reuse, R7, R19 ;  /* 0x0000000710137224 */ /* 0x040fe200078e0213 */
[----:B------:R-:W-:Y:S01]  /*2c40*/  IABS R7, R93 ;  /* 0x0000005d00077213 */ /* 0x000fe20000000000 */
[----:B------:R-:W-:Y:S02]  /*2c50*/  IMAD.MOV R3, RZ, RZ, -R3 ;  /* 0x000000ffff037224 */ /* 0x000fe400078e0a03 */
[----:B------:R-:W-:Y:S02]  /*2c60*/  IMAD.MOV R6, RZ, RZ, -R6 ;  /* 0x000000ffff067224 */ /* 0x000fe400078e0a06 */
[C---:B------:R-:W-:Y:S02]  /*2c70*/  IMAD R21, R16.reuse, R3, R21 ;  /* 0x0000000310157224 */ /* 0x040fe400078e0215 */
[----:B------:R-:W-:-:S02]  /*2c80*/  IMAD R17, R16, R6, R17 ;  /* 0x0000000610117224 */ /* 0x000fc400078e0211 */
[--C-:B------:R-:W-:Y:S01]  /*2c90*/  @!P0 IMAD.IADD R34, R34, 0x1, -R16.reuse ;  /* 0x0000000122228824 */ /* 0x100fe200078e0a10 */
[----:B------:R-:W-:Y:S01]  /*2ca0*/  ISETP.GT.U32.AND P0, PT, R16, R27, PT ;  /* 0x0000001b1000720c */ /* 0x000fe20003f04070 */
[----:B------:R-:W-:Y:S01]  /*2cb0*/  IMAD.HI.U32 R6, R14, R7, RZ ;  /* 0x000000070e067227 */ /* 0x000fe200078e00ff */
[----:B------:R-:W-:Y:S02]  /*2cc0*/  IABS R15, R97 ;  /* 0x00000061000f7213 */ /* 0x000fe40000000000 */
[----:B------:R-:W-:Y:S01]  /*2cd0*/  IABS R11, R95 ;  /* 0x0000005f000b7213 */ /* 0x000fe20000000000 */
[--C-:B------:R-:W-:Y:S01]  /*2ce0*/  @!P6 IMAD.IADD R28, R28, 0x1, -R16.reuse ;  /* 0x000000011c1ce824 */ /* 0x100fe200078e0a10 */
[----:B------:R-:W-:Y:S01]  /*2cf0*/  ISETP.GT.U32.AND P6, PT, R16, R21, PT ;  /* 0x000000151000720c */ /* 0x000fe20003fc4070 */
[----:B------:R-:W-:Y:S02]  /*2d00*/  @!P3 IMAD.IADD R24, R24, 0x1, -R16 ;  /* 0x000000011818b824 */ /* 0x000fe400078e0a10 */
[----:B------:R-:W-:-:S02]  /*2d10*/  IMAD.MOV R6, RZ, RZ, -R6 ;  /* 0x000000ffff067224 */ /* 0x000fc400078e0a06 */
[----:B------:R-:W-:Y:S01]  /*2d20*/  @!P2 IMAD.IADD R18, R18, 0x1, -R16 ;  /* 0x000000011212a824 */ /* 0x000fe200078e0a10 */
[C---:B------:R-:W-:Y:S01]  /*2d30*/  ISETP.GT.U32.AND P2, PT, R16.reuse, R24, PT ;  /* 0x000000181000720c */ /* 0x040fe20003f44070 */
[----:B------:R-:W-:Y:S01]  /*2d40*/  IMAD R7, R16, R6, R7 ;  /* 0x0000000610077224 */ /* 0x000fe200078e0207 */
[----:B------:R-:W-:Y:S01]  /*2d50*/  IABS R6, R90 ;  /* 0x0000005a00067213 */ /* 0x000fe20000000000 */
[----:B------:R-:W-:-:S04]  /*2d60*/  IMAD.HI.U32 R3, R14, R15, RZ ;  /* 0x0000000f0e037227 */ /* 0x000fc800078e00ff */
[----:B------:R-:W-:Y:S01]  /*2d70*/  IMAD.HI.U32 R12, R14, R11, RZ ;  /* 0x0000000b0e0c7227 */ /* 0x000fe200078e00ff */
[----:B------:R-:W-:Y:S02]  /*2d80*/  IABS R13, R96 ;  /* 0x00000060000d7213 */ /* 0x000fe40000000000 */
[----:B------:R-:W-:Y:S01]  /*2d90*/  ISETP.GT.U32.AND P3, PT, R16, R17, PT ;  /* 0x000000111000720c */ /* 0x000fe20003f64070 */
[----:B------:R-:W-:Y:S02]  /*2da0*/  IMAD.MOV R3, RZ, RZ, -R3 ;  /* 0x000000ffff037224 */ /* 0x000fe400078e0a03 */
[----:B------:R-:W-:Y:S02]  /*2db0*/  IMAD.MOV R12, RZ, RZ, -R12 ;  /* 0x000000ffff0c7224 */ /* 0x000fe400078e0a0c */
[----:B------:R-:W-:Y:S02]  /*2dc0*/  @!P0 IMAD.IADD R27, R27, 0x1, -R16 ;  /* 0x000000011b1b8824 */ /* 0x000fe400078e0a10 */
[----:B------:R-:W-:Y:S01]  /*2dd0*/  IMAD.HI.U32 R70, R14, R6, RZ ;  /* 0x000000060e467227 */ /* 0x000fe200078e00ff */
[----:B------:R-:W-:-:S03]  /*2de0*/  IABS R9, R94 ;  /* 0x0000005e00097213 */ /* 0x000fc60000000000 */
[C---:B------:R-:W-:Y:S01]  /*2df0*/  IMAD R15, R16.reuse, R3, R15 ;  /* 0x00000003100f7224 */ /* 0x040fe200078e020f */
[----:B------:R-:W-:Y:S01]  /*2e00*/  IABS R3, R92 ;  /* 0x0000005c00037213 */ /* 0x000fe20000000000 */
[C---:B------:R-:W-:Y:S01]  /*2e10*/  IMAD R11, R16.reuse, R12, R11 ;  /* 0x0000000c100b7224 */ /* 0x040fe200078e020b */
[----:B------:R-:W-:Y:S01]  /*2e20*/  IABS R12, R87 ;  /* 0x00000057000c7213 */ /* 0x000fe20000000000 */
[----:B------:R-:W-:Y:S01]  /*2e30*/  @!P6 IMAD.IADD R21, R21, 0x1, -R16 ;  /* 0x000000011515e824 */ /* 0x000fe200078e0a10 */
[----:B------:R-:W-:Y:S01]  /*2e40*/  ISETP.GT.U32.AND P6, PT, R16, R27, PT ;  /* 0x0000001b1000720c */ /* 0x000fe20003fc4070 */
[----:B------:R-:W-:Y:S02]  /*2e50*/  IMAD.MOV R70, RZ, RZ, -R70 ;  /* 0x000000ffff467224 */ /* 0x000fe400078e0a46 */
[----:B------:R-:W-:-:S04]  /*2e60*/  IMAD.HI.U32 R2, R14, R13, RZ ;  /* 0x0000000d0e027227 */ /* 0x000fc800078e00ff */
[----:B------:R-:W-:Y:S01]  /*2e70*/  @!P2 IMAD.IADD R24, R24, 0x1, -R16 ;  /* 0x000000011818a824 */ /* 0x000fe200078e0a10 */
[C---:B------:R-:W-:Y:S01]  /*2e80*/  ISETP.GT.U32.AND P2, PT, R16.reuse, R18, PT ;  /* 0x000000121000720c */ /* 0x040fe20003f44070 */
[----:B------:R-:W-:Y:S02]  /*2e90*/  IMAD R6, R16, R70, R6 ;  /* 0x0000004610067224 */ /* 0x000fe400078e0206 */
[----:B------:R-:W-:Y:S02]  /*2ea0*/  IMAD.MOV R2, RZ, RZ, -R2 ;  /* 0x000000ffff027224 */ /* 0x000fe400078e0a02 */
[----:B------:R-:W-:-:S04]  /*2eb0*/  IMAD.HI.U32 R8, R14, R3, RZ ;  /* 0x000000030e087227 */ /* 0x000fc800078e00ff */
[----:B------:R-:W-:-:S04]  /*2ec0*/  IMAD.HI.U32 R70, R14, R12, RZ ;  /* 0x0000000c0e467227 */ /* 0x000fc800078e00ff */
[----:B------:R-:W-:-:S04]  /*2ed0*/  IMAD.HI.U32 R10, R14, R9, RZ ;  /* 0x000000090e0a7227 */ /* 0x000fc800078e00ff */
[C---:B------:R-:W-:Y:S01]  /*2ee0*/  IMAD R13, R16.reuse, R2, R13 ;  /* 0x00000002100d7224 */ /* 0x040fe200078e020d */
[----:B------:R-:W-:Y:S01]  /*2ef0*/  IABS R2, R91 ;  /* 0x0000005b00027213 */ /* 0x000fe20000000000 */
[----:B------:R-:W-:Y:S02]  /*2f00*/  IMAD.MOV R8, RZ, RZ, -R8 ;  /* 0x000000ffff087224 */ /* 0x000fe400078e0a08 */
[----:B------:R-:W-:Y:S02]  /*2f10*/  IMAD.MOV R70, RZ, RZ, -R70 ;  /* 0x000000ffff467224 */ /* 0x000fe400078e0a46 */
[----:B------:R-:W-:Y:S02]  /*2f20*/  @!P3 IMAD.IADD R17, R17, 0x1, -R16 ;  /* 0x000000011111b824 */ /* 0x000fe400078e0a10 */
[----:B------:R-:W-:Y:S02]  /*2f30*/  IMAD.MOV R10, RZ, RZ, -R10 ;  /* 0x000000ffff0a7224 */ /* 0x000fe400078e0a0a */
[----:B------:R-:W-:-:S02]  /*2f40*/  IMAD R3, R16, R8, R3 ;  /* 0x0000000810037224 */ /* 0x000fc400078e0203 */
[C---:B------:R-:W-:Y:S01]  /*2f50*/  IMAD R12, R16.reuse, R70, R12 ;  /* 0x00000046100c7224 */ /* 0x040fe200078e020c */
[----:B------:R-:W-:Y:S01]  /*2f60*/  IABS R70, R84 ;  /* 0x0000005400467213 */ /* 0x000fe20000000000 */
[----:B------:R-:W-:Y:S01]  /*2f70*/  @!P6 IMAD.IADD R27, R27, 0x1, -R16 ;  /* 0x000000011b1be824 */ /* 0x000fe200078e0a10 */
[C---:B------:R-:W-:Y:S01]  /*2f80*/  ISETP.GT.U32.AND P6, PT, R16.reuse, R17, PT ;  /* 0x000000111000720c */ /* 0x040fe20003fc4070 */
[----:B------:R-:W-:Y:S02]  /*2f90*/  IMAD R9, R16, R10, R9 ;  /* 0x0000000a10097224 */ /* 0x000fe400078e0209 */
[----:B------:R-:W-:-:S04]  /*2fa0*/  IMAD.HI.U32 R10, R14, R2, RZ ;  /* 0x000000020e0a7227 */ /* 0x000fc800078e00ff */
[----:B------:R-:W-:Y:S01]  /*2fb0*/  @!P2 IMAD.IADD R18, R18, 0x1, -R16 ;  /* 0x000000011212a824 */ /* 0x000fe200078e0a10 */
[----:B------:R-:W-:Y:S01]  /*2fc0*/  ISETP.GT.U32.AND P2, PT, R16, R3, PT ;  /* 0x000000031000720c */ /* 0x000fe20003f44070 */
[----:B------:R-:W-:Y:S02]  /*2fd0*/  IMAD.MOV R10, RZ, RZ, -R10 ;  /* 0x000000ffff0a7224 */ /* 0x000fe400078e0a0a */
[----:B------:R-:W-:-:S04]  /*2fe0*/  IMAD.HI.U32 R68, R68, R70, RZ ;  /* 0x0000004644447227 */ /* 0x000fc800078e00ff */
[C---:B------:R-:W-:Y:S02]  /*2ff0*/  IMAD R2, R16.reuse, R10, R2 ;  /* 0x0000000a10027224 */ /* 0x040fe400078e0202 */
[----:B------:R-:W-:Y:S02]  /*3000*/  IMAD.MOV R68, RZ, RZ, -R68 ;  /* 0x000000ffff447224 */ /* 0x000fe400078e0a44 */
[----:B------:R-:W-:Y:S01]  /*3010*/  @!P6 IMAD.IADD R17, R17, 0x1, -R16 ;  /* 0x000000011111e824 */ /* 0x000fe200078e0a10 */
[----:B------:R-:W-:Y:S01]  /*3020*/  ISETP.GT.U32.AND P6, PT, R16, R2, PT ;  /* 0x000000021000720c */ /* 0x000fe20003fc4070 */
[----:B------:R-:W-:Y:S01]  /*3030*/  IMAD R68, R69, R68, R70 ;  /* 0x0000004445447224 */ /* 0x000fe200078e0246 */
[----:B------:R-:W-:Y:S01]  /*3040*/  IABS R10, R88 ;  /* 0x00000058000a7213 */ /* 0x000fe20000000000 */
[----:B------:R-:W-:Y:S01]  /*3050*/  @!P2 IMAD.IADD R3, R3, 0x1, -R16 ;  /* 0x000000010303a824 */ /* 0x000fe200078e0a10 */
[----:B------:R-:W-:Y:S01]  /*3060*/  IABS R8, R89 ;  /* 0x0000005900087213 */ /* 0x000fe20000000000 */
[----:B------:R-:W4:Y:S01]  /*3070*/  LDL R70, [R1+0x320] ;  /* 0x0003200001467983 */ /* 0x000f220000100800 */
[----:B------:R-:W-:Y:S01]  /*3080*/  ISETP.GT.U32.AND P2, PT, R69, R68, PT ;  /* 0x000000444500720c */ /* 0x000fe20003f44070 */
[----:B------:R-:W-:-:S04]  /*3090*/  IMAD.HI.U32 R71, R14, R10, RZ ;  /* 0x0000000a0e477227 */ /* 0x000fc800078e00ff */
[----:B------:R-:W-:Y:S02]  /*30a0*/  IMAD.MOV R71, RZ, RZ, -R71 ;  /* 0x000000ffff477224 */ /* 0x000fe400078e0a47 */
[----:B------:R-:W-:Y:S02]  /*30b0*/  @!P6 IMAD.IADD R2, R2, 0x1, -R16 ;  /* 0x000000010202e824 */ /* 0x000fe400078e0a10 */
[----:B------:R-:W-:Y:S01]  /*30c0*/  IMAD R10, R16, R71, R10 ;  /* 0x00000047100a7224 */ /* 0x000fe200078e020a */
[----:B------:R-:W-:-:S03]  /*30d0*/  IABS R71, R86 ;  /* 0x0000005600477213 */ /* 0x000fc60000000000 */
[----:B------:R-:W-:Y:S01]  /*30e0*/  @!P2 IMAD.IADD R68, R68, 0x1, -R69 ;  /* 0x000000014444a824 */ /* 0x000fe200078e0a45 */
[----:B------:R-:W-:Y:S01]  /*30f0*/  ISETP.GT.U32.AND P2, PT, R16, R2, PT ;  /* 0x000000021000720c */ /* 0x000fe20003f44070 */
[----:B------:R-:W-:-:S04]  /*3100*/  IMAD.HI.U32 R72, R14, R8, RZ ;  /* 0x000000080e487227 */ /* 0x000fc800078e00ff */
[----:B------:R-:W-:-:S04]  /*3110*/  IMAD.HI.U32 R14, R14, R71, RZ ;  /* 0x000000470e0e7227 */ /* 0x000fc800078e00ff */
[----:B------:R-:W-:Y:S02]  /*3120*/  IMAD.MOV R72, RZ, RZ, -R72 ;  /* 0x000000ffff487224 */ /* 0x000fe400078e0a48 */
[----:B------:R-:W-:Y:S02]  /*3130*/  IMAD.MOV R14, RZ, RZ, -R14 ;  /* 0x000000ffff0e7224 */ /* 0x000fe400078e0a0e */
[C---:B------:R-:W-:Y:S02]  /*3140*/  IMAD R8, R16.reuse, R72, R8 ;  /* 0x0000004810087224 */ /* 0x040fe400078e0208 */
[----:B------:R-:W-:Y:S01]  /*3150*/  IMAD R14, R16, R14, R71 ;  /* 0x0000000e100e7224 */ /* 0x000fe200078e0247 */
[----:B------:R-:W3:Y:S01]  /*3160*/  LDL R72, [R1+0x328] ;  /* 0x0003280001487983 */ /* 0x000ee20000100800 */
[----:B------:R-:W-:Y:S01]  /*3170*/  @!P2 IMAD.IADD R2, R2, 0x1, -R16 ;  /* 0x000000010202a824 */ /* 0x000fe200078e0a10 */
[----:B--2---:R-:W-:Y:S02]  /*3180*/  ISETP.GE.AND P2, PT, R4, RZ, PT ;  /* 0x000000ff0400720c */ /* 0x004fe40003f46270 */
[----:B------:R-:W2:Y:S04]  /*3190*/  LDL R71, [R1+0x324] ;  /* 0x0003240001477983 */ /* 0x000ea80000100800 */
[----:B------:R-:W2:Y:S01]  /*31a0*/  LDL.LU R4, [R1+0x410] ;  /* 0x0004100001047983 */ /* 0x000ea20000300800 */
[----:B------:R-:W-:-:S02]  /*31b0*/  ISETP.GT.U32.AND P5, PT, R16, R30, PT ;  /* 0x0000001e1000720c */ /* 0x000fc40003fa4070 */
[----:B------:R-:W-:-:S11]  /*31c0*/  ISETP.GT.U32.AND P4, PT, R16, R41, PT ;  /* 0x000000291000720c */ /* 0x000fd60003f84070 */
[--C-:B------:R-:W-:Y:S01]  /*31d0*/  @!P5 IMAD.IADD R30, R30, 0x1, -R16.reuse ;  /* 0x000000011e1ed824 */ /* 0x100fe200078e0a10 */
[----:B------:R-:W-:Y:S01]  /*31e0*/  ISETP.GT.U32.AND P5, PT, R16, R36, PT ;  /* 0x000000241000720c */ /* 0x000fe20003fa4070 */
[----:B------:R-:W-:-:S03]  /*31f0*/  @!P4 IMAD.IADD R41, R41, 0x1, -R16 ;  /* 0x000000012929c824 */ /* 0x000fc600078e0a10 */
[----:B------:R-:W-:-:S09]  /*3200*/  ISETP.GT.U32.AND P4, PT, R16, R30, PT ;  /* 0x0000001e1000720c */ /* 0x000fd20003f84070 */
[----:B------:R-:W-:Y:S01]  /*3210*/  @!P5 IMAD.IADD R36, R36, 0x1, -R16 ;  /* 0x000000012424d824 */ /* 0x000fe200078e0a10 */
[----:B------:R-:W-:-:S03]  /*3220*/  ISETP.GT.U32.AND P5, PT, R16, R29, PT ;  /* 0x0000001d1000720c */ /* 0x000fc60003fa4070 */
[----:B------:R-:W-:Y:S01]  /*3230*/  @!P4 IMAD.IADD R30, R30, 0x1, -R16 ;  /* 0x000000011e1ec824 */ /* 0x000fe200078e0a10 */
[----:B------:R-:W-:-:S09]  /*3240*/  ISETP.GT.U32.AND P4, PT, R16, R23, PT ;  /* 0x000000171000720c */ /* 0x000fd20003f84070 */
[----:B------:R-:W-:Y:S01]  /*3250*/  @!P5 IMAD.IADD R29, R29, 0x1, -R16 ;  /* 0x000000011d1dd824 */ /* 0x000fe200078e0a10 */
[----:B------:R-:W-:-:S03]  /*3260*/  ISETP.GT.U32.AND P5, PT, R16, R22, PT ;  /* 0x000000161000720c */ /* 0x000fc60003fa4070 */
[----:B------:R-:W-:Y:S01]  /*3270*/  @!P4 IMAD.IADD R23, R23, 0x1, -R16 ;  /* 0x000000011717c824 */ /* 0x000fe200078e0a10 */
[----:B------:R-:W-:-:S04]  /*3280*/  ISETP.GT.U32.AND P4, PT, R16, R29, PT ;  /* 0x0000001d1000720c */ /* 0x000fc80003f84070 */
[----:B------:R-:W-:-:S05]  /*3290*/  ISETP.GT.U32.AND P3, PT, R16, R23, PT ;  /* 0x000000171000720c */ /* 0x000fca0003f64070 */
[----:B------:R-:W-:-:S04]  /*32a0*/  @!P5 IMAD.IADD R22, R22, 0x1, -R16 ;  /* 0x000000011616d824 */ /* 0x000fc800078e0a10 */
[----:B------:R-:W-:Y:S01]  /*32b0*/  @!P4 IMAD.IADD R29, R29, 0x1, -R16 ;  /* 0x000000011d1dc824 */ /* 0x000fe200078e0a10 */
[----:B------:R-:W-:-:S03]  /*32c0*/  ISETP.GT.U32.AND P4, PT, R16, R22, PT ;  /* 0x000000161000720c */ /* 0x000fc60003f84070 */
[----:B------:R-:W-:Y:S01]  /*32d0*/  @!P3 IMAD.IADD R23, R23, 0x1, -R16 ;  /* 0x000000011717b824 */ /* 0x000fe200078e0a10 */
[----:B------:R-:W-:-:S09]  /*32e0*/  ISETP.GT.U32.AND P3, PT, R16, R15, PT ;  /* 0x0000000f1000720c */ /* 0x000fd20003f64070 */
[----:B------:R-:W-:Y:S01]  /*32f0*/  @!P4 IMAD.IADD R22, R22, 0x1, -R16 ;  /* 0x000000011616c824 */ /* 0x000fe200078e0a10 */
[----:B------:R-:W-:-:S03]  /*3300*/  ISETP.GT.U32.AND P4, PT, R16, R13, PT ;  /* 0x0000000d1000720c */ /* 0x000fc60003f84070 */
[----:B------:R-:W-:Y:S01]  /*3310*/  @!P3 IMAD.IADD R15, R15, 0x1, -R16 ;  /* 0x000000010f0fb824 */ /* 0x000fe200078e0a10 */
[----:B------:R-:W-:-:S09]  /*3320*/  ISETP.GT.U32.AND P3, PT, R16, R6, PT ;  /* 0x000000061000720c */ /* 0x000fd20003f64070 */
[----:B------:R-:W-:-:S04]  /*3330*/  @!P4 IMAD.IADD R13, R13, 0x1, -R16 ;  /* 0x000000010d0dc824 */ /* 0x000fc800078e0a10 */
[----:B------:R-:W-:Y:S01]  /*3340*/  @!P3 IMAD.IADD R6, R6, 0x1, -R16 ;  /* 0x000000010606b824 */ /* 0x000fe200078e0a10 */
[----:B------:R-:W-:-:S13]  /*3350*/  ISETP.GT.U32.AND P3, PT, R16, R13, PT ;  /* 0x0000000d1000720c */ /* 0x000fda0003f64070 */
[----:B------:R-:W-:Y:S01]  /*3360*/  @!P3 IMAD.IADD R13, R13, 0x1, -R16 ;  /* 0x000000010d0db824 */ /* 0x000fe200078e0a10 */
[----:B------:R-:W-:-:S13]  /*3370*/  ISETP.GT.U32.AND P3, PT, R16, R6, PT ;  /* 0x000000061000720c */ /* 0x000fda0003f64070 */
[----:B------:R-:W-:Y:S01]  /*3380*/  @!P3 IMAD.IADD R6, R6, 0x1, -R16 ;  /* 0x000000010606b824 */ /* 0x000fe200078e0a10 */
[----:B------:R-:W-:-:S13]  /*3390*/  ISETP.GT.U32.AND P1, PT, R16, R33, PT ;  /* 0x000000211000720c */ /* 0x000fda0003f24070 */
[--C-:B------:R-:W-:Y:S01]  /*33a0*/  @!P1 IMAD.IADD R33, R33, 0x1, -R16.reuse ;  /* 0x0000000121219824 */ /* 0x100fe200078e0a10 */
[----:B------:R-:W-:Y:S02]  /*33b0*/  ISETP.GT.U32.AND P1, PT, R16, R39, PT ;  /* 0x000000271000720c */ /* 0x000fe40003f24070 */
[----:B--2---:R-:W-:Y:S02]  /*33c0*/  ISETP.GE.AND P3, PT, R4, RZ, PT ;  /* 0x000000ff0400720c */ /* 0x004fe40003f66270 */
[----:B------:R-:W2:Y:S09]  /*33d0*/  LDL.LU R4, [R1+0x40c] ;  /* 0x00040c0001047983 */ /* 0x000eb20000300800 */
[----:B------:R-:W-:Y:S01]  /*33e0*/  @!P1 IMAD.IADD R39, R39, 0x1, -R16 ;  /* 0x0000000127279824 */ /* 0x000fe200078e0a10 */
[----:B------:R-:W-:-:S13]  /*33f0*/  ISETP.GT.U32.AND P1, PT, R16, R33, PT ;  /* 0x000000211000720c */ /* 0x000fda0003f24070 */
[----:B------:R-:W-:Y:S01]  /*3400*/  @!P1 IMAD.IADD R33, R33, 0x1, -R16 ;  /* 0x0000000121219824 */ /* 0x000fe200078e0a10 */
[C---:B------:R-:W-:Y:S02]  /*3410*/  ISETP.GT.U32.AND P1, PT, R16.reuse, R26, PT ;  /* 0x0000001a1000720c */ /* 0x040fe40003f24070 */
[----:B------:R-:W-:-:S11]  /*3420*/  ISETP.GT.U32.AND P0, PT, R16, R20, PT ;  /* 0x000000141000720c */ /* 0x000fd60003f04070 */
[--C-:B------:R-:W-:Y:S01]  /*3430*/  @!P1 IMAD.IADD R26, R26, 0x1, -R16.reuse ;  /* 0x000000011a1a9824 */ /* 0x100fe200078e0a10 */
[----:B------:R-:W-:Y:S01]  /*3440*/  ISETP.GT.U32.AND P1, PT, R16, R19, PT ;  /* 0x000000131000720c */ /* 0x000fe20003f24070 */
[----:B------:R-:W-:Y:S01]  /*3450*/  @!P0 IMAD.IADD R20, R20, 0x1, -R16 ;  /* 0x0000000114148824 */ /* 0x000fe200078e0a10 */
[C---:B------:R-:W-:Y:S02]  /*3460*/  ISETP.GT.U32.AND P5, PT, R16.reuse, R28, PT ;  /* 0x0000001c1000720c */ /* 0x040fe40003fa4070 */
[----:B------:R-:W-:-:S09]  /*3470*/  ISETP.GT.U32.AND P0, PT, R16, R26, PT ;  /* 0x0000001a1000720c */ /* 0x000fd20003f04070 */
[--C-:B------:R-:W-:Y:S01]  /*3480*/  @!P1 IMAD.IADD R19, R19, 0x1, -R16.reuse ;  /* 0x0000000113139824 */ /* 0x100fe200078e0a10 */
[----:B------:R-:W-:Y:S01]  /*3490*/  ISETP.GT.U32.AND P1, PT, R16, R25, PT ;  /* 0x000000191000720c */ /* 0x000fe20003f24070 */
[--C-:B------:R-:W-:Y:S01]  /*34a0*/  @!P5 IMAD.IADD R28, R28, 0x1, -R16.reuse ;  /* 0x000000011c1cd824 */ /* 0x100fe200078e0a10 */
[----:B------:R-:W-:Y:S01]  /*34b0*/  ISETP.GT.U32.AND P5, PT, R16, R21, PT ;  /* 0x000000151000720c */ /* 0x000fe20003fa4070 */
[----:B------:R-:W-:Y:S01]  /*34c0*/  @!P0 IMAD.IADD R26, R26, 0x1, -R16 ;  /* 0x000000011a1a8824 */ /* 0x000fe200078e0a10 */
[----:B------:R-:W-:-:S09]  /*34d0*/  ISETP.GT.U32.AND P0, PT, R16, R20, PT ;  /* 0x000000141000720c */ /* 0x000fd20003f04070 */
[--C-:B------:R-:W-:Y:S01]  /*34e0*/  @!P1 IMAD.IADD R25, R25, 0x1, -R16.reuse ;  /* 0x0000000119199824 */ /* 0x100fe200078e0a10 */
[C---:B------:R-:W-:Y:S01]  /*34f0*/  ISETP.GT.U32.AND P1, PT, R16.reuse, R19, PT ;  /* 0x000000131000720c */ /* 0x040fe20003f24070 */
[--C-:B------:R-:W-:Y:S01]  /*3500*/  @!P5 IMAD.IADD R21, R21, 0x1, -R16.reuse ;  /* 0x000000011515d824 */ /* 0x100fe200078e0a10 */
[----:B------:R-:W-:Y:S01]  /*3510*/  ISETP.GT.U32.AND P5, PT, R16, R11, PT ;  /* 0x0000000b1000720c */ /* 0x000fe20003fa4070 */
[----:B------:R-:W-:Y:S01]  /*3520*/  @!P0 IMAD.IADD R20, R20, 0x1, -R16 ;  /* 0x0000000114148824 */ /* 0x000fe200078e0a10 */
[----:B------:R-:W-:-:S09]  /*3530*/  ISETP.GT.U32.AND P0, PT, R16, R9, PT ;  /* 0x000000091000720c */ /* 0x000fd20003f04070 */
[--C-:B------:R-:W-:Y:S01]  /*3540*/  @!P1 IMAD.IADD R19, R19, 0x1, -R16.reuse ;  /* 0x0000000113139824 */ /* 0x100fe200078e0a10 */
[C---:B------:R-:W-:Y:S01]  /*3550*/  ISETP.GT.U32.AND P1, PT, R16.reuse, R7, PT ;  /* 0x000000071000720c */ /* 0x040fe20003f24070 */
[--C-:B------:R-:W-:Y:S01]  /*3560*/  @!P5 IMAD.IADD R11, R11, 0x1, -R16.reuse ;  /* 0x000000010b0bd824 */ /* 0x100fe200078e0a10 */
[C---:B------:R-:W-:Y:S01]  /*3570*/  ISETP.GT.U32.AND P4, PT, R16.reuse, R8, PT ;  /* 0x000000081000720c */ /* 0x040fe20003f84070 */
[----:B------:R-:W-:Y:S01]  /*3580*/  @!P0 IMAD.IADD R9, R9, 0x1, -R16 ;  /* 0x0000000109098824 */ /* 0x000fe200078e0a10 */
[C---:B------:R-:W-:Y:S02]  /*3590*/  ISETP.GT.U32.AND P5, PT, R16.reuse, R10, PT ;  /* 0x0000000a1000720c */ /* 0x040fe40003fa4070 */
[----:B------:R-:W-:-:S07]  /*35a0*/  ISETP.GT.U32.AND P0, PT, R16, R12, PT ;  /* 0x0000000c1000720c */ /* 0x000fce0003f04070 */
[--C-:B------:R-:W-:Y:S01]  /*35b0*/  @!P1 IMAD.IADD R7, R7, 0x1, -R16.reuse ;  /* 0x0000000107079824 */ /* 0x100fe200078e0a10 */
[----:B------:R-:W-:Y:S01]  /*35c0*/  ISETP.GT.U32.AND P1, PT, R16, R14, PT ;  /* 0x0000000e1000720c */ /* 0x000fe20003f24070 */
[--C-:B------:R-:W-:Y:S01]  /*35d0*/  @!P4 IMAD.IADD R8, R8, 0x1, -R16.reuse ;  /* 0x000000010808c824 */ /* 0x100fe200078e0a10 */
[----:B------:R-:W-:Y:S01]  /*35e0*/  ISETP.GT.U32.AND P6, PT, R16, R15, PT ;  /* 0x0000000f1000720c */ /* 0x000fe20003fc4070 */
[--C-:B------:R-:W-:Y:S01]  /*35f0*/  @!P5 IMAD.IADD R10, R10, 0x1, -R16.reuse ;  /* 0x000000010a0ad824 */ /* 0x100fe200078e0a10 */
[----:B------:R-:W-:Y:S01]  /*3600*/  ISETP.GT.U32.AND P4, PT, R16, R11, PT ;  /* 0x0000000b1000720c */ /* 0x000fe20003f84070 */
[----:B------:R-:W-:Y:S01]  /*3610*/  @!P0 IMAD.IADD R12, R12, 0x1, -R16 ;  /* 0x000000010c0c8824 */ /* 0x000fe200078e0a10 */
[C---:B------:R-:W-:Y:S02]  /*3620*/  ISETP.GT.U32.AND P5, PT, R16.reuse, R9, PT ;  /* 0x000000091000720c */ /* 0x040fe40003fa4070 */
[----:B------:R-:W-:-:S05]  /*3630*/  ISETP.GT.U32.AND P0, PT, R16, R7, PT ;  /* 0x000000071000720c */ /* 0x000fca0003f04070 */
[--C-:B------:R-:W-:Y:S01]  /*3640*/  @!P1 IMAD.IADD R14, R14, 0x1, -R16.reuse ;  /* 0x000000010e0e9824 */ /* 0x100fe200078e0a10 */
[C---:B------:R-:W-:Y:S01]  /*3650*/  ISETP.GT.U32.AND P1, PT, R16.reuse, R3, PT ;  /* 0x000000031000720c */ /* 0x040fe20003f24070 */
[--C-:B------:R-:W-:Y:S02]  /*3660*/  @!P6 IMAD.IADD R15, R15, 0x1, -R16.reuse ;  /* 0x000000010f0fe824 */ /* 0x100fe400078e0a10 */
[--C-:B------:R-:W-:Y:S01]  /*3670*/  @!P4 IMAD.IADD R11, R11, 0x1, -R16.reuse ;  /* 0x000000010b0bc824 */ /* 0x100fe200078e0a10 */
[C---:B------:R-:W-:Y:S01]  /*3680*/  ISETP.GT.U32.AND P4, PT, R16.reuse, R8, PT ;  /* 0x000000081000720c */ /* 0x040fe20003f84070 */
[--C-:B------:R-:W-:Y:S01]  /*3690*/  @!P5 IMAD.IADD R9, R9, 0x1, -R16.reuse ;  /* 0x000000010909d824 */ /* 0x100fe200078e0a10 */
[C---:B------:R-:W-:Y:S01]  /*36a0*/  ISETP.GT.U32.AND P5, PT, R16.reuse, R10, PT ;  /* 0x0000000a1000720c */ /* 0x040fe20003fa4070 */
[----:B------:R-:W-:Y:S01]  /*36b0*/  @!P0 IMAD.IADD R7, R7, 0x1, -R16 ;  /* 0x0000000107078824 */ /* 0x000fe200078e0a10 */
[C---:B------:R-:W-:Y:S02]  /*36c0*/  ISETP.GT.U32.AND P0, PT, R16.reuse, R12, PT ;  /* 0x0000000c1000720c */ /* 0x040fe40003f04070 */
[----:B------:R-:W-:-:S03]  /*36d0*/  ISETP.GT.U32.AND P6, PT, R16, R14, PT ;  /* 0x0000000e1000720c */ /* 0x000fc60003fc4070 */
[----:B------:R-:W-:Y:S01]  /*36e0*/  @!P1 IMAD.IADD R3, R3, 0x1, -R16 ;  /* 0x0000000103039824 */ /* 0x000fe200078e0a10 */
[----:B------:R-:W-:-:S03]  /*36f0*/  ISETP.GT.U32.AND P1, PT, R69, R68, PT ;  /* 0x000000444500720c */ /* 0x000fc60003f24070 */
[--C-:B------:R-:W-:Y:S02]  /*3700*/  @!P4 IMAD.IADD R8, R8, 0x1, -R16.reuse ;  /* 0x000000010808c824 */ /* 0x100fe400078e0a10 */
[--C-:B------:R-:W-:Y:S02]  /*3710*/  @!P5 IMAD.IADD R10, R10, 0x1, -R16.reuse ;  /* 0x000000010a0ad824 */ /* 0x100fe400078e0a10 */
[--C-:B------:R-:W-:Y:S02]  /*3720*/  @!P0 IMAD.IADD R12, R12, 0x1, -R16.reuse ;  /* 0x000000010c0c8824 */ /* 0x100fe400078e0a10 */
[----:B------:R-:W-:Y:S02]  /*3730*/  @!P6 IMAD.IADD R14, R14, 0x1, -R16 ;  /* 0x000000010e0ee824 */ /* 0x000fe400078e0a10 */
[----:B------:R-:W3:Y:S02]  /*3740*/  LDL R16, [R1+0x31c] ;  /* 0x00031c0001107983 */ /* 0x000ee40000100800 */
[----:B------:R-:W-:-:S02]  /*3750*/  @!P1 IMAD.IADD R68, R68, 0x1, -R69 ;  /* 0x0000000144449824 */ /* 0x000fc400078e0a45 */
[----:B------:R-:W3:Y:S01]  /*3760*/  LDL R69, [R1+0x318] ;  /* 0x0003180001457983 */ /* 0x000ee20000100800 */
[----:B--2---:R-:W-:-:S03]  /*3770*/  ISETP.GE.AND P5, PT, R4, RZ, PT ;  /* 0x000000ff0400720c */ /* 0x004fc60003fa6270 */
[----:B------:R-:W2:Y:S02]  /*3780*/  LDL.LU R4, [R1+0x408] ;  /* 0x0004080001047983 */ /* 0x000ea40000300800 */
[----:B--2---:R-:W-:Y:S02]  /*3790*/  ISETP.GE.AND P4, PT, R4, RZ, PT ;  /* 0x000000ff0400720c */ /* 0x004fe40003f86270 */
[----:B------:R-:W2:Y:S01]  /*37a0*/  LDL.LU R4, [R1+0x404] ;  /* 0x0004040001047983 */ /* 0x000ea20000300800 */
[----:B---3--:R-:W-:Y:S01]  /*37b0*/  ISETP.GE.AND P0, PT, R69, RZ, PT ;  /* 0x000000ff4500720c */ /* 0x008fe20003f06270 */
[----:B------:R-:W-:Y:S01]  /*37c0*/  @!P2 IMAD.MOV R125, RZ, RZ, -R125 ;  /* 0x000000ffff7da224 */ /* 0x000fe200078e0a7d */
[----:B------:R-:W-:Y:S02]  /*37d0*/  ISETP.GE.AND P2, PT, R16, RZ, PT ;  /* 0x000000ff1000720c */ /* 0x000fe40003f46270 */
[----:B--2---:R-:W-:Y:S02]  /*37e0*/  ISETP.GE.AND P1, PT, R4, RZ, PT ;  /* 0x000000ff0400720c */ /* 0x004fe40003f26270 */
[----:B------:R-:W2:Y:S07]  /*37f0*/  LDL.LU R4, [R1+0x400] ;  /* 0x0004000001047983 */ /* 0x000eae0000300800 */
[----:B------:R-:W-:-:S02]  /*3800*/  @!P0 IMAD.MOV R62, RZ, RZ, -R62 ;  /* 0x000000ffff3e8224 */ /* 0x000fc400078e0a3e */
[----:B------:R-:W-:Y:S01]  /*3810*/  @!P2 IMAD.MOV R61, RZ, RZ, -R61 ;  /* 0x000000ffff3da224 */ /* 0x000fe200078e0a3d */
[----:B------:R-:W-:Y:S01]  /*3820*/  ISETP.GE.AND P2, PT, R5, RZ, PT ;  /* 0x000000ff0500720c */ /* 0x000fe20003f46270 */
[----:B------:R-:W-:Y:S01]  /*3830*/  @!P3 IMAD.MOV R66, RZ, RZ, -R66 ;  /* 0x000000ffff42b224 */ /* 0x000fe200078e0a42 */
[----:B----4-:R-:W-:Y:S01]  /*3840*/  ISETP.GE.AND P3, PT, R70, RZ, PT ;  /* 0x000000ff4600720c */ /* 0x010fe20003f66270 */
[----:B------:R-:W-:Y:S01]  /*3850*/  @!P5 IMAD.MOV R65, RZ, RZ, -R65 ;  /* 0x000000ffff41d224 */ /* 0x000fe200078e0a41 */
[----:B------:R-:W-:Y:S01]  /*3860*/  ISETP.GE.AND P5, PT, R71, RZ, PT ;  /* 0x000000ff4700720c */ /* 0x000fe20003fa6270 */
[----:B------:R-:W-:Y:S01]  /*3870*/  @!P4 IMAD.MOV R64, RZ, RZ, -R64 ;  /* 0x000000ffff40c224 */ /* 0x000fe200078e0a40 */
[----:B------:R-:W-:Y:S01]  /*3880*/  ISETP.GE.AND P4, PT, R72, RZ, PT ;  /* 0x000000ff4800720c */ /* 0x000fe20003f86270 */
[----:B------:R-:W-:Y:S01]  /*3890*/  @!P1 IMAD.MOV R63, RZ, RZ, -R63 ;  /* 0x000000ffff3f9224 */ /* 0x000fe200078e0a3f */
[----:B------:R-:W-:-:S07]  /*38a0*/  ISETP.GE.AND P1, PT, R73, RZ, PT ;  /* 0x000000ff4900720c */ /* 0x000fce0003f26270 */
[----:B------:R-:W-:Y:S01]  /*38b0*/  @!P3 IMAD.MOV R60, RZ, RZ, -R60 ;  /* 0x000000ffff3cb224 */ /* 0x000fe200078e0a3c */
[----:B------:R-:W-:Y:S01]  /*38c0*/  ISETP.GE.AND P3, PT, R74, RZ, PT ;  /* 0x000000ff4a00720c */ /* 0x000fe20003f66270 */
[----:B------:R-:W-:Y:S01]  /*38d0*/  @!P5 IMAD.MOV R59, RZ, RZ, -R59 ;  /* 0x000000ffff3bd224 */ /* 0x000fe200078e0a3b */
[----:B------:R-:W-:Y:S01]  /*38e0*/  ISETP.GE.AND P5, PT, R75, RZ, PT ;  /* 0x000000ff4b00720c */ /* 0x000fe20003fa6270 */
[----:B------:R-:W-:Y:S01]  /*38f0*/  @!P4 IMAD.MOV R58, RZ, RZ, -R58 ;  /* 0x000000ffff3ac224 */ /* 0x000fe200078e0a3a */
[----:B------:R-:W-:Y:S01]  /*3900*/  ISETP.GE.AND P4, PT, R76, RZ, PT ;  /* 0x000000ff4c00720c */ /* 0x000fe20003f86270 */
[----:B------:R-:W-:Y:S01]  /*3910*/  @!P1 IMAD.MOV R57, RZ, RZ, -R57 ;  /* 0x000000ffff399224 */ /* 0x000fe200078e0a39 */
[----:B------:R-:W-:Y:S01]  /*3920*/  ISETP.GE.AND P1, PT, R77, RZ, PT ;  /* 0x000000ff4d00720c */ /* 0x000fe20003f26270 */
[----:B------:R-:W-:Y:S01]  /*3930*/  @!P2 IMAD.MOV R55, RZ, RZ, -R55 ;  /* 0x000000ffff37a224 */ /* 0x000fe200078e0a37 */
[----:B------:R-:W-:-:S05]  /*3940*/  ISETP.GE.AND P2, PT, R79, RZ, PT ;  /* 0x000000ff4f00720c */ /* 0x000fca0003f46270 */
        /* <DEDUP_REMOVED lines=27> */
[----:B------:R-:W-:Y:S02]  /*3b00*/  ISETP.GE.AND P1, PT, R119, RZ, PT ;  /* 0x000000ff7700720c */ /* 0x000fe40003f26270 */
[----:B--2---:R-:W-:Y:S02]  /*3b10*/  ISETP.GE.AND P0, PT, R4, RZ, PT ;  /* 0x000000ff0400720c */ /* 0x004fe40003f06270 */
[----:B------:R-:W2:Y:S04]  /*3b20*/  LDL.LU R4, [R1+0x3fc] ;  /* 0x0003fc0001047983 */ /* 0x000ea80000300800 */
[----:B------:R-:W3:Y:S01]  /*3b30*/  LDL.LU R5, [R1+0x3f8] ;  /* 0x0003f80001057983 */ /* 0x000ee20000300800 */
[----:B------:R-:W-:-:S06]  /*3b40*/  @!P2 IMAD.MOV R37, RZ, RZ, -R37 ;  /* 0x000000ffff25a224 */ /* 0x000fcc00078e0a25 */
[----:B------:R-:W-:Y:S01]  /*3b50*/  @!P0 IMAD.MOV R56, RZ, RZ, -R56 ;  /* 0x000000ffff388224 */ /* 0x000fe200078e0a38 */
[----:B------:R-:W-:Y:S01]  /*3b60*/  ISETP.GE.AND P0, PT, R78, RZ, PT ;  /* 0x000000ff4e00720c */ /* 0x000fe20003f06270 */
[----:B------:R-:W-:Y:S01]  /*3b70*/  @!P3 IMAD.MOV R36, RZ, RZ, -R36 ;  /* 0x000000ffff24b224 */ /* 0x000fe200078e0a24 */
[----:B------:R-:W4:Y:S11]  /*3b80*/  LDL.LU R74, [R1+0x3f4] ;  /* 0x0003f400014a7983 */ /* 0x000f360000300800 */
[----:B------:R-:W-:Y:S01]  /*3b90*/  @!P0 IMAD.MOV R50, RZ, RZ, -R50 ;  /* 0x000000ffff328224 */ /* 0x000fe200078e0a32 */
[----:B------:R-:W-:Y:S01]  /*3ba0*/  ISETP.GE.AND P0, PT, R108, RZ, PT ;  /* 0x000000ff6c00720c */ /* 0x000fe20003f06270 */
[----:B------:R-:W-:Y:S01]  /*3bb0*/  @!P5 IMAD.MOV R35, RZ, RZ, -R35 ;  /* 0x000000ffff23d224 */ /* 0x000fe200078e0a23 */
[----:B------:R-:W-:Y:S01]  /*3bc0*/  ISETP.GE.AND P2, PT, R121, RZ, PT ;  /* 0x000000ff7900720c */ /* 0x000fe20003f46270 */
[----:B------:R-:W-:Y:S01]  /*3bd0*/  @!P4 IMAD.MOV R34, RZ, RZ, -R34 ;  /* 0x000000ffff22c224 */ /* 0x000fe200078e0a22 */
[----:B------:R-:W-:Y:S01]  /*3be0*/  ISETP.GE.AND P3, PT, R122, RZ, PT ;  /* 0x000000ff7a00720c */ /* 0x000fe20003f66270 */
[----:B------:R-:W4:Y:S08]  /*3bf0*/  LDL.LU R75, [R1+0x3f0] ;  /* 0x0003f000014b7983 */ /* 0x000f300000300800 */
[----:B------:R-:W-:Y:S01]  /*3c00*/  @!P0 IMAD.MOV R44, RZ, RZ, -R44 ;  /* 0x000000ffff2c8224 */ /* 0x000fe200078e0a2c */
[----:B------:R-:W-:Y:S01]  /*3c10*/  ISETP.GE.AND P0, PT, R114, RZ, PT ;  /* 0x000000ff7200720c */ /* 0x000fe20003f06270 */
[----:B------:R-:W-:Y:S01]  /*3c20*/  @!P1 IMAD.MOV R33, RZ, RZ, -R33 ;  /* 0x000000ffff219224 */ /* 0x000fe200078e0a21 */
[----:B------:R-:W-:Y:S01]  /*3c30*/  ISETP.GE.AND P5, PT, R123, RZ, PT ;  /* 0x000000ff7b00720c */ /* 0x000fe20003fa6270 */
[----:B------:R-:W4:Y:S10]  /*3c40*/  LDL.LU R76, [R1+0x3ec] ;  /* 0x0003ec00014c7983 */ /* 0x000f340000300800 */
[----:B------:R-:W-:Y:S01]  /*3c50*/  @!P0 IMAD.MOV R38, RZ, RZ, -R38 ;  /* 0x000000ffff268224 */ /* 0x000fe200078e0a26 */
[----:B------:R-:W-:Y:S01]  /*3c60*/  ISETP.GE.AND P0, PT, R120, RZ, PT ;  /* 0x000000ff7800720c */ /* 0x000fe20003f06270 */
[----:B------:R-:W4:Y:S01]  /*3c70*/  LDL.LU R77, [R1+0x3e8] ;  /* 0x0003e800014d7983 */ /* 0x000f220000300800 */
[----:B------:R-:W-:-:S02]  /*3c80*/  ISETP.GE.AND P4, PT, R124, RZ, PT ;  /* 0x000000ff7c00720c */ /* 0x000fc40003f86270 */
[----:B------:R-:W-:Y:S01]  /*3c90*/  ISETP.GE.AND P1, PT, R80, RZ, PT ;  /* 0x000000ff5000720c */ /* 0x000fe20003f26270 */
[----:B------:R-:W4:Y:S01]  /*3ca0*/  LDL.LU R78, [R1+0x3e4] ;  /* 0x0003e400014e7983 */ /* 0x000f220000300800 */
[----:B------:R-:W-:-:S07]  /*3cb0*/  @!P2 IMAD.MOV R31, RZ, RZ, -R31 ;  /* 0x000000ffff1fa224 */ /* 0x000fce00078e0a1f */
[----:B------:R-:W-:Y:S01]  /*3cc0*/  @!P0 IMAD.MOV R32, RZ, RZ, -R32 ;  /* 0x000000ffff208224 */ /* 0x000fe200078e0a20 */
[----:B------:R-:W-:Y:S01]  /*3cd0*/  ISETP.GE.AND P0, PT, R0, RZ, PT ;  /* 0x000000ff0000720c */ /* 0x000fe20003f06270 */
[----:B------:R-:W4:Y:S01]  /*3ce0*/  LDL.LU R79, [R1+0x3e0] ;  /* 0x0003e000014f7983 */ /* 0x000f220000300800 */
[----:B------:R-:W-:Y:S01]  /*3cf0*/  @!P3 IMAD.MOV R30, RZ, RZ, -R30 ;  /* 0x000000ffff1eb224 */ /* 0x000fe200078e0a1e */
[----:B------:R-:W-:Y:S01]  /*3d00*/  ISETP.GE.AND P2, PT, R81, RZ, PT ;  /* 0x000000ff5100720c */ /* 0x000fe20003f46270 */
[----:B------:R-:W-:Y:S01]  /*3d10*/  @!P5 IMAD.MOV R29, RZ, RZ, -R29 ;  /* 0x000000ffff1dd224 */ /* 0x000fe200078e0a1d */
[----:B------:R-:W4:Y:S01]  /*3d20*/  LDL.LU R104, [R1+0x3dc] ;  /* 0x0003dc0001687983 */ /* 0x000f220000300800 */
[----:B------:R-:W-:Y:S01]  /*3d30*/  ISETP.GE.AND P3, PT, R82, RZ, PT ;  /* 0x000000ff5200720c */ /* 0x000fe20003f66270 */
[----:B------:R-:W-:Y:S01]  /*3d40*/  @!P4 IMAD.MOV R28, RZ, RZ, -R28 ;  /* 0x000000ffff1cc224 */ /* 0x000fe200078e0a1c */
[----:B------:R-:W-:Y:S01]  /*3d50*/  ISETP.GE.AND P5, PT, R83, RZ, PT ;  /* 0x000000ff5300720c */ /* 0x000fe20003fa6270 */
[----:B------:R-:W4:Y:S01]  /*3d60*/  LDL.LU R105, [R1+0x3d8] ;  /* 0x0003d80001697983 */ /* 0x000f220000300800 */
[----:B------:R-:W-:Y:S01]  /*3d70*/  ISETP.GE.AND P4, PT, R103, RZ, PT ;  /* 0x000000ff6700720c */ /* 0x000fe20003f86270 */
[----:B------:R-:W-:-:S02]  /*3d80*/  @!P1 IMAD.MOV R27, RZ, RZ, -R27 ;  /* 0x000000ffff1b9224 */ /* 0x000fc400078e0a1b */
[----:B------:R-:W-:Y:S01]  /*3d90*/  @!P0 IMAD.MOV R26, RZ, RZ, -R26 ;  /* 0x000000ffff1a8224 */ /* 0x000fe200078e0a1a */
[----:B------:R-:W4:Y:S01]  /*3da0*/  LDL.LU R106, [R1+0x3d4] ;  /* 0x0003d400016a7983 */ /* 0x000f220000300800 */
[----:B------:R-:W-:Y:S02]  /*3db0*/  ISETP.GE.AND P0, PT, R101, RZ, PT ;  /* 0x000000ff6500720c */ /* 0x000fe40003f06270 */
[----:B------:R-:W-:Y:S01]  /*3dc0*/  ISETP.GE.AND P1, PT, R102, RZ, PT ;  /* 0x000000ff6600720c */ /* 0x000fe20003f26270 */
[----:B------:R-:W4:Y:S04]  /*3dd0*/  LDL.LU R107, [R1+0x3d0] ;  /* 0x0003d000016b7983 */ /* 0x000f280000300800 */
[----:B------:R-:W4:Y:S01]  /*3de0*/  LDL.LU R108, [R1+0x3cc] ;  /* 0x0003cc00016c7983 */ /* 0x000f220000300800 */
[----:B------:R-:W-:-:S03]  /*3df0*/  @!P2 IMAD.MOV R25, RZ, RZ, -R25 ;  /* 0x000000ffff19a224 */ /* 0x000fc600078e0a19 */
[----:B------:R-:W4:Y:S01]  /*3e00*/  LDL.LU R109, [R1+0x3c8] ;  /* 0x0003c800016d7983 */ /* 0x000f220000300800 */
[----:B------:R-:W-:-:S03]  /*3e10*/  @!P3 IMAD.MOV R24, RZ, RZ, -R24 ;  /* 0x000000ffff18b224 */ /* 0x000fc600078e0a18 */
[----:B------:R-:W4:Y:S01]  /*3e20*/  LDL.LU R110, [R1+0x3c4] ;  /* 0x0003c400016e7983 */ /* 0x000f220000300800 */
[----:B------:R-:W-:Y:S01]  /*3e30*/  @!P5 IMAD.MOV R23, RZ, RZ, -R23 ;  /* 0x000000ffff17d224 */ /* 0x000fe200078e0a17 */
[----:B------:R-:W-:Y:S02]  /*3e40*/  ISETP.GE.AND P2, PT, R100, RZ, PT ;  /* 0x000000ff6400720c */ /* 0x000fe40003f46270 */
[----:B------:R-:W4:Y:S01]  /*3e50*/  LDL.LU R111, [R1+0x3c0] ;  /* 0x0003c000016f7983 */ /* 0x000f220000300800 */
[----:B------:R-:W-:Y:S01]  /*3e60*/  ISETP.GE.AND P3, PT, R99, RZ, PT ;  /* 0x000000ff6300720c */ /* 0x000fe20003f66270 */
[----:B------:R-:W-:Y:S01]  /*3e70*/  @!P4 IMAD.MOV R22, RZ, RZ, -R22 ;  /* 0x000000ffff16c224 */ /* 0x000fe200078e0a16 */
[----:B------:R-:W-:Y:S01]  /*3e80*/  ISETP.GE.AND P5, PT, R98, RZ, PT ;  /* 0x000000ff6200720c */ /* 0x000fe20003fa6270 */
[----:B------:R-:W4:Y:S01]  /*3e90*/  LDL.LU R112, [R1+0x3bc] ;  /* 0x0003bc0001707983 */ /* 0x000f220000300800 */
[----:B------:R-:W-:Y:S01]  /*3ea0*/  ISETP.GE.AND P4, PT, R97, RZ, PT ;  /* 0x000000ff6100720c */ /* 0x000fe20003f86270 */
[----:B------:R-:W-:Y:S01]  /*3eb0*/  @!P0 IMAD.MOV R20, RZ, RZ, -R20 ;  /* 0x000000ffff148224 */ /* 0x000fe200078e0a14 */
[----:B------:R-:W-:Y:S01]  /*3ec0*/  ISETP.GE.AND P0, PT, R95, RZ, PT ;  /* 0x000000ff5f00720c */ /* 0x000fe20003f06270 */
[----:B------:R-:W4:Y:S01]  /*3ed0*/  LDL.LU R113, [R1+0x3b8] ;  /* 0x0003b80001717983 */ /* 0x000f220000300800 */
[----:B------:R-:W-:Y:S01]  /*3ee0*/  @!P1 IMAD.MOV R21, RZ, RZ, -R21 ;  /* 0x000000ffff159224 */ /* 0x000fe200078e0a15 */
[----:B------:R-:W-:-:S02]  /*3ef0*/  ISETP.GE.AND P1, PT, R96, RZ, PT ;  /* 0x000000ff6000720c */ /* 0x000fc40003f26270 */
[----:B------:R-:W4:Y:S04]  /*3f00*/  LDL.LU R114, [R1+0x3b4] ;  /* 0x0003b40001727983 */ /* 0x000f280000300800 */
[----:B------:R-:W4:Y:S04]  /*3f10*/  LDL.LU R115, [R1+0x3b0] ;  /* 0x0003b00001737983 */ /* 0x000f280000300800 */
[----:B------:R-:W4:Y:S01]  /*3f20*/  LDL.LU R116, [R1+0x3ac] ;  /* 0x0003ac0001747983 */ /* 0x000f220000300800 */
[----:B------:R-:W-:-:S03]  /*3f30*/  @!P2 IMAD.MOV R19, RZ, RZ, -R19 ;  /* 0x000000ffff13a224 */ /* 0x000fc600078e0a13 */
        /* <DEDUP_REMOVED lines=11> */
[----:B------:R-:W4:Y:S01]  /*3ff0*/  LDL.LU R120, [R1+0x39c] ;  /* 0x00039c0001787983 */ /* 0x000f220000300800 */
[----:B------:R-:W-:Y:S01]  /*4000*/  @!P1 IMAD.MOV R13, RZ, RZ, -R13 ;  /* 0x000000ffff0d9224 */ /* 0x000fe200078e0a0d */
[----:B------:R-:W-:Y:S02]  /*4010*/  ISETP.GE.AND P0, PT, R89, RZ, PT ;  /* 0x000000ff5900720c */ /* 0x000fe40003f06270 */
[----:B------:R-:W-:Y:S01]  /*4020*/  ISETP.GE.AND P1, PT, R90, RZ, PT ;  /* 0x000000ff5a00720c */ /* 0x000fe20003f26270 */
[----:B------:R-:W4:Y:S04]  /*4030*/  LDL.LU R121, [R1+0x398] ;  /* 0x0003980001797983 */ /* 0x000f280000300800 */
[----:B------:R-:W4:Y:S01]  /*4040*/  LDL.LU R122, [R1+0x394] ;  /* 0x00039400017a7983 */ /* 0x000f220000300800 */
        /* <DEDUP_REMOVED lines=11> */
[----:B------:R-:W4:Y:S03]  /*4100*/  LDL.LU R123, [R1+0x390] ;  /* 0x00039000017b7983 */ /* 0x000f260000300800 */
[----:B------:R-:W-:Y:S01]  /*4110*/  @!P2 IMAD.MOV R10, RZ, RZ, -R10 ;  /* 0x000000ffff0aa224 */ /* 0x000fe200078e0a0a */
[----:B------:R-:W4:Y:S01]  /*4120*/  LDL.LU R124, [R1+0x38c] ;  /* 0x00038c00017c7983 */ /* 0x000f220000300800 */
[----:B------:R-:W-:-:S02]  /*4130*/  @!P3 IMAD.MOV R12, RZ, RZ, -R12 ;  /* 0x000000ffff0cb224 */ /* 0x000fc400078e0a0c */
[----:B------:R-:W-:Y:S02]  /*4140*/  @!P5 IMAD.MOV R14, RZ, RZ, -R14 ;  /* 0x000000ffff0ed224 */ /* 0x000fe400078e0a0e */
[----:B------:R-:W-:Y:S01]  /*4150*/  @!P4 IMAD.MOV R67, RZ, RZ, -R67 ;  /* 0x000000ffff43c224 */ /* 0x000fe200078e0a43 */
[----:B--2---:R-:W-:Y:S02]  /*4160*/  ISETP.NE.AND P0, PT, R4, RZ, PT ;  /* 0x000000ff0400720c */ /* 0x004fe40003f05270 */
[----:B---3--:R-:W-:Y:S02]  /*4170*/  ISETP.NE.AND P1, PT, R5, RZ, PT ;  /* 0x000000ff0500720c */ /* 0x008fe40003f25270 */
[----:B------:R-:W-:Y:S01]  /*4180*/  LOP3.LUT R16, RZ, R5, RZ, 0x33, !PT ;  /* 0x00000005ff107212 */ /* 0x000fe200078e33ff */
[----:B------:R-:W-:-:S03]  /*4190*/  IMAD.MOV.U32 R5, RZ, RZ, R68 ;  /* 0x000000ffff057224 */ /* 0x000fc600078e0044 */
[C---:B------:R-:W-:Y:S02]  /*41a0*/  SEL R125, R16.reuse, R125, !P1 ;  /* 0x0000007d107d7207 */ /* 0x040fe40004800000 */
[C---:B------:R-:W-:Y:S02]  /*41b0*/  SEL R66, R16.reuse, R66, !P1 ;  /* 0x0000004210427207 */ /* 0x040fe40004800000 */
[C---:B------:R-:W-:Y:S01]  /*41c0*/  SEL R65, R16.reuse, R65, !P1 ;  /* 0x0000004110417207 */ /* 0x040fe20004800000 */
[----:B------:R-:W-:Y:S01]  /*41d0*/  IMAD R125, R125, UR5, RZ ;  /* 0x000000057d7d7c24 */ /* 0x000fe2000f8e02ff */
[----:B------:R-:W-:Y:S01]  /*41e0*/  SEL R64, R16, R64, !P1 ;  /* 0x0000004010407207 */ /* 0x000fe20004800000 */
[----:B------:R-:W-:Y:S01]  /*41f0*/  IMAD R66, R66, UR5, RZ ;  /* 0x0000000542427c24 */ /* 0x000fe2000f8e02ff */
[C---:B------:R-:W-:Y:S01]  /*4200*/  SEL R63, R16.reuse, R63, !P1 ;  /* 0x0000003f103f7207 */ /* 0x040fe20004800000 */
[----:B------:R-:W-:Y:S01]  /*4210*/  @!P6 IMAD.MOV R5, RZ, RZ, -R5 ;  /* 0x000000ffff05e224 */ /* 0x000fe200078e0a05 */
[----:B------:R-:W-:Y:S01]  /*4220*/  SEL R62, R16, R62, !P1 ;  /* 0x0000003e103e7207 */ /* 0x000fe20004800000 */
[----:B------:R-:W-:Y:S01]  /*4230*/  IMAD R65, R65, UR5, RZ ;  /* 0x0000000541417c24 */ /* 0x000fe2000f8e02ff */
[----:B------:R-:W-:-:S02]  /*4240*/  @!P0 LOP3.LUT R5, RZ, R4, RZ, 0x33, !PT ;  /* 0x00000004ff058212 */ /* 0x000fc400078e33ff */
[C---:B------:R-:W-:Y:S02]  /*4250*/  SEL R61, R16.reuse, R61, !P1 ;  /* 0x0000003d103d7207 */ /* 0x040fe40004800000 */
[C---:B------:R-:W-:Y:S02]  /*4260*/  SEL R60, R16.reuse, R60, !P1 ;  /* 0x0000003c103c7207 */ /* 0x040fe40004800000 */
[C---:B------:R-:W-:Y:S02]  /*4270*/  SEL R59, R16.reuse, R59, !P1 ;  /* 0x0000003b103b7207 */ /* 0x040fe40004800000 */
[C---:B------:R-:W-:Y:S02]  /*4280*/  SEL R58, R16.reuse, R58, !P1 ;  /* 0x0000003a103a7207 */ /* 0x040fe40004800000 */
[C---:B------:R-:W-:Y:S02]  /*4290*/  SEL R57, R16.reuse, R57, !P1 ;  /* 0x0000003910397207 */ /* 0x040fe40004800000 */
[----:B------:R-:W-:-:S02]  /*42a0*/  SEL R56, R16, R56, !P1 ;  /* 0x0000003810387207 */ /* 0x000fc40004800000 */
        /* <DEDUP_REMOVED lines=50> */
[----:B------:R-:W-:Y:S01]  /*45d0*/  SEL R14, R16, R14, !P1 ;  /* 0x0000000e100e7207 */ /* 0x000fe20004800000 */
[----:B------:R-:W-:Y:S01]  /*45e0*/  IMAD R64, R64, UR5, RZ ;  /* 0x0000000540407c24 */ /* 0x000fe2000f8e02ff */
[----:B------:R-:W-:Y:S02]  /*45f0*/  SEL R16, R16, R67, !P1 ;  /* 0x0000004310107207 */ /* 0x000fe40004800000 */
[----:B------:R-:W-:Y:S01]  /*4600*/  LEA R69, P0, R125, UR14, 0x1 ;  /* 0x0000000e7d457c11 */ /* 0x000fe2000f8008ff */
[----:B------:R-:W-:Y:S01]  /*4610*/  IMAD R63, R63, UR5, RZ ;  /* 0x000000053f3f7c24 */ /* 0x000fe2000f8e02ff */
[----:B------:R-:W-:Y:S01]  /*4620*/  LEA R68, P1, R66, UR14, 0x1 ;  /* 0x0000000e42447c11 */ /* 0x000fe2000f8208ff */
[----:B------:R-:W-:Y:S01]  /*4630*/  IMAD R62, R62, UR5, RZ ;  /* 0x000000053e3e7c24 */ /* 0x000fe2000f8e02ff */
[----:B------:R-:W-:Y:S01]  /*4640*/  LEA R67, P2, R65, UR14, 0x1 ;  /* 0x0000000e41437c11 */ /* 0x000fe2000f8408ff */
[----:B-----5:R-:W-:Y:S01]  /*4650*/  IMAD R5, R5, UR6, RZ ;  /* 0x0000000605057c24 */ /* 0x020fe2000f8e02ff */
[----:B------:R0:W-:Y:S01]  /*4660*/  STL [R1+0x64], R69 ;  /* 0x0000644501007387 */ /* 0x0001e20000100800 */
[----:B------:R-:W-:-:S03]  /*4670*/  IMAD R61, R61, UR5, RZ ;  /* 0x000000053d3d7c24 */ /* 0x000fc6000f8e02ff */
[----:B------:R1:W-:Y:S01]  /*4680*/  STL [R1+0x120], R68 ;  /* 0x0001204401007387 */ /* 0x0003e20000100800 */
[----:B------:R-:W-:Y:S01]  /*4690*/  LEA R4, P6, R5, UR12, 0x1 ;  /* 0x0000000c05047c11 */ /* 0x000fe2000f8c08ff */
[----:B------:R-:W-:Y:S02]  /*46a0*/  IMAD R60, R60, UR5, RZ ;  /* 0x000000053c3c7c24 */ /* 0x000fe4000f8e02ff */
[----:B------:R2:W-:Y:S01]  /*46b0*/  STL [R1+0x1b8], R67 ;  /* 0x0001b84301007387 */ /* 0x0005e20000100800 */
[----:B0-----:R-:W-:Y:S02]  /*46c0*/  LEA R69, P3, R64, UR14, 0x1 ;  /* 0x0000000e40457c11 */ /* 0x001fe4000f8608ff */
[----:B-1----:R-:W-:-:S03]  /*46d0*/  LEA R68, P4, R63, UR14, 0x1 ;  /* 0x0000000e3f447c11 */ /* 0x002fc6000f8808ff */
[----:B------:R-:W-:Y:S01]  /*46e0*/  STL [R1+0x6c], R69 ;  /* 0x00006c4501007387 */ /* 0x000fe20000100800 */
[----:B--2---:R-:W-:-:S03]  /*46f0*/  LEA R67, P5, R62, UR14, 0x1 ;  /* 0x0000000e3e437c11 */ /* 0x004fc6000f8a08ff */
[----:B------:R0:W-:Y:S01]  /*4700*/  STL [R1+0x128], R68 ;  /* 0x0001284401007387 */ /* 0x0001e20000100800 */
[----:B------:R-:W-:Y:S01]  /*4710*/  LEA.HI.X.SX32 R5, R5, UR13, 0x1, P6 ;  /* 0x0000000d05057c11 */ /* 0x000fe2000b0f0eff */
[----:B------:R-:W-:Y:S01]  /*4720*/  IMAD R59, R59, UR5, RZ ;  /* 0x000000053b3b7c24 */ /* 0x000fe2000f8e02ff */
[----:B------:R-:W-:Y:S01]  /*4730*/  LEA.HI.X.SX32 R125, R125, UR15, 0x1, P0 ;  /* 0x0000000f7d7d7c11 */ /* 0x000fe200080f0eff */
[----:B------:R1:W-:Y:S01]  /*4740*/  STL [R1+0x1bc], R67 ;  /* 0x0001bc4301007387 */ /* 0x0003e20000100800 */
[----:B------:R-:W-:Y:S01]  /*4750*/  LEA.HI.X.SX32 R66, R66, UR15, 0x1, P1 ;  /* 0x0000000f42427c11 */ /* 0x000fe200088f0eff */
[----:B------:R-:W-:Y:S01]  /*4760*/  IMAD R58, R58, UR5, RZ ;  /* 0x000000053a3a7c24 */ /* 0x000fe2000f8e02ff */
[----:B0-----:R-:W-:Y:S02]  /*4770*/  LEA R68, P6, R61, UR14, 0x1 ;  /* 0x0000000e3d447c11 */ /* 0x001fe4000f8c08ff */
[----:B-1----:R-:W-:Y:S01]  /*4780*/  LEA R67, P0, R60, UR14, 0x1 ;  /* 0x0000000e3c437c11 */ /* 0x002fe2000f8008ff */
[----:B------:R-:W-:-:S02]  /*4790*/  IMAD R57, R57, UR5, RZ ;  /* 0x0000000539397c24 */ /* 0x000fc4000f8e02ff */
[----:B------:R0:W-:Y:S04]  /*47a0*/  STL [R1+0x74], R68 ;  /* 0x0000744401007387 */ /* 0x0001e80000100800 */
[----:B------:R1:W-:Y:S01]  /*47b0*/  STL [R1+0x130], R67 ;  /* 0x0001304301007387 */ /* 0x0003e20000100800 */
[----:B------:R-:W-:-:S03]  /*47c0*/  IMAD R56, R56, UR5, RZ ;  /* 0x0000000538387c24 */ /* 0x000fc6000f8e02ff */
[----:B------:R2:W-:Y:S01]  /*47d0*/  STL [R1+0x68], R66 ;  /* 0x0000684201007387 */ /* 0x0005e20000100800 */
[----:B0-----:R-:W-:Y:S02]  /*47e0*/  LEA R68, P1, R59, UR14, 0x1 ;  /* 0x0000000e3b447c11 */ /* 0x001fe4000f8208ff */
[----:B-1----:R-:W-:Y:S02]  /*47f0*/  LEA.HI.X.SX32 R67, R65, UR15, 0x1, P2 ;  /* 0x0000000f41437c11 */ /* 0x002fe400090f0eff */
[----:B------:R-:W-:Y:S02]  /*4800*/  LEA.HI.X.SX32 R65, R64, UR15, 0x1, P3 ;  /* 0x0000000f40417c11 */ /* 0x000fe400098f0eff */
[----:B--2---:R-:W-:Y:S01]  /*4810*/  LEA R66, P2, R58, UR14, 0x1 ;  /* 0x0000000e3a427c11 */ /* 0x004fe2000f8408ff */
[----:B------:R-:W-:Y:S01]  /*4820*/  STL [R1+0x1c0], R68 ;  /* 0x0001c04401007387 */ /* 0x000fe20000100800 */
[----:B------:R-:W-:Y:S01]  /*4830*/  LEA R64, P3, R57, UR14, 0x1 ;  /* 0x0000000e39407c11 */ /* 0x000fe2000f8608ff */
[----:B------:R-:W-:Y:S01]  /*4840*/  IMAD R55, R55, UR5, RZ ;  /* 0x0000000537377c24 */ /* 0x000fe2000f8e02ff */
[----:B------:R-:W-:Y:S01]  /*4850*/  LEA.HI.X.SX32 R63, R63, UR15, 0x1, P4 ;  /* 0x0000000f3f3f7c11 */ /* 0x000fe2000a0f0eff */
[----:B------:R-:W-:Y:S01]  /*4860*/  STL [R1+0x124], R67 ;  /* 0x0001244301007387 */ /* 0x000fe20000100800 */
[----:B------:R-:W-:-:S03]  /*4870*/  IMAD R54, R54, UR5, RZ ;  /* 0x0000000536367c24 */ /* 0x000fc6000f8e02ff */
[----:B------:R-:W-:Y:S04]  /*4880*/  STL [R1+0x7c], R66 ;  /* 0x00007c4201007387 */ /* 0x000fe80000100800 */
[----:B------:R0:W-:Y:S04]  /*4890*/  STL [R1], R65 ;  /* 0x0000004101007387 */ /* 0x0001e80000100800 */
        /* <DEDUP_REMOVED lines=251> */
[----:B------:R-:W-:Y:S04]  /*5850*/  STL [R1+0x58], R15 ;  /* 0x0000580f01007387 */ /* 0x000fe80000100800 */
[----:B------:R-:W-:Y:S04]  /*5860*/  STL [R1+0x1a8], R13 ;  /* 0x0001a80d01007387 */ /* 0x000fe80000100800 */
[----:B------:R0:W-:Y:S04]  /*5870*/  STL [R1+0x108], R11 ;  /* 0x0001080b01007387 */ /* 0x0001e80000100800 */
[----:B------:R1:W-:Y:S04]  /*5880*/  STL [R1+0x1f4], R9 ;  /* 0x0001f40901007387 */ /* 0x0003e80000100800 */
[----:B------:R2:W-:Y:S01]  /*5890*/  STL [R1+0x19c], R7 ;  /* 0x00019c0701007387 */ /* 0x0005e20000100800 */
[----:B0-----:R-:W-:-:S02]  /*58a0*/  LEA R11, P6, R14, UR14, 0x1 ;  /* 0x0000000e0e0b7c11 */ /* 0x001fc4000f8c08ff */
[----:B-1----:R-:W-:Y:S02]  /*58b0*/  LEA.HI.X.SX32 R9, R3, UR15, 0x1, P0 ;  /* 0x0000000f03097c11 */ /* 0x002fe400080f0eff */
[----:B------:R-:W-:Y:S02]  /*58c0*/  LEA.HI.X.SX32 R3, R2, UR15, 0x1, P1 ;  /* 0x0000000f02037c11 */ /* 0x000fe400088f0eff */
[----:B--2---:R-:W-:Y:S01]  /*58d0*/  LEA R7, P0, R16, UR14, 0x1 ;  /* 0x0000000e10077c11 */ /* 0x004fe2000f8008ff */
[----:B------:R-:W-:Y:S01]  /*58e0*/  STL [R1+0x1b0], R11 ;  /* 0x0001b00b01007387 */ /* 0x000fe20000100800 */
[----:B------:R-:W-:-:S03]  /*58f0*/  LEA.HI.X.SX32 R6, R6, UR15, 0x1, P2 ;  /* 0x0000000f06067c11 */ /* 0x000fc600090f0eff */
[----:B------:R-:W-:Y:S01]  /*5900*/  STL [R1+0x5c], R9 ;  /* 0x00005c0901007387 */ /* 0x000fe20000100800 */
[----:B------:R-:W-:-:S03]  /*5910*/  LEA.HI.X.SX32 R2, R8, UR15, 0x1, P3 ;  /* 0x0000000f08027c11 */ /* 0x000fc600098f0eff */
[----:B------:R-:W-:Y:S01]  /*5920*/  STL [R1+0x1f8], R7 ;  /* 0x0001f80701007387 */ /* 0x000fe20000100800 */
[----:B------:R-:W0:Y:S03]  /*5930*/  S2R R80, SR_TID.X ;  /* 0x0000000000507919 */ /* 0x000e260000002100 */
[----:B------:R1:W-:Y:S04]  /*5940*/  STL [R1+0x110], R3 ;  /* 0x0001100301007387 */ /* 0x0003e80000100800 */
[----:B------:R2:W-:Y:S01]  /*5950*/  STL [R1+0x1a4], R6 ;  /* 0x0001a40601007387 */ /* 0x0005e20000100800 */
[----:B-1----:R-:W-:-:S03]  /*5960*/  LEA.HI.X.SX32 R3, R10, UR15, 0x1, P4 ;  /* 0x0000000f0a037c11 */ /* 0x002fc6000a0f0eff */
[----:B------:R1:W-:Y:S01]  /*5970*/  STL [R1+0x60], R2 ;  /* 0x0000600201007387 */ /* 0x0003e20000100800 */
[----:B--2---:R-:W-:-:S03]  /*5980*/  LEA.HI.X.SX32 R6, R12, UR15, 0x1, P5 ;  /* 0x0000000f0c067c11 */ /* 0x004fc6000a8f0eff */
[----:B------:R2:W-:Y:S01]  /*5990*/  STL [R1+0x118], R3 ;  /* 0x0001180301007387 */ /* 0x0005e20000100800 */
[----:B-1----:R-:W-:-:S03]  /*59a0*/  LEA.HI.X.SX32 R2, R14, UR15, 0x1, P6 ;  /* 0x0000000f0e027c11 */ /* 0x002fc6000b0f0eff */
[----:B------:R1:W-:Y:S01]  /*59b0*/  STL [R1+0x1ac], R6 ;  /* 0x0001ac0601007387 */ /* 0x0003e20000100800 */
[----:B--2---:R-:W-:-:S03]  /*59c0*/  LEA.HI.X.SX32 R3, R16, UR15, 0x1, P0 ;  /* 0x0000000f10037c11 */ /* 0x004fc600080f0eff */
[----:B------:R-:W-:Y:S04]  /*59d0*/  STL [R1+0x11c], R2 ;  /* 0x00011c0201007387 */ /* 0x000fe80000100800 */
[----:B------:R2:W-:Y:S01]  /*59e0*/  STL [R1+0x1b4], R3 ;  /* 0x0001b40301007387 */ /* 0x0005e20000100800 */
[----:B0-----:R-:W-:Y:S01]  /*59f0*/  SHF.R.U32.HI R0, RZ, 0x7, R80 ;  /* 0x00000007ff007819 */ /* 0x001fe20000011650 */
[----:B-1----:R-:W0:Y:S08]  /*5a00*/  LDC R6, c[0x0][0x3ac] ;  /* 0x0000eb00ff067b82 */ /* 0x002e300000000800 */
[----:B--2---:R-:W4:Y:S01]  /*5a10*/  LDC R3, c[0x0][0x3a8] ;  /* 0x0000ea00ff037b82 */ /* 0x004f220000000800 */
[----:B------:R-:W-:Y:S01]  /*5a20*/  IMAD.SHL.U32 R2, R80, 0x40, RZ ;  /* 0x0000004050027824 */ /* 0x000fe200078e00ff */
[----:B------:R-:W-:-:S04]  /*5a30*/  SGXT.U32 R0, R0, 0x2 ;  /* 0x000000020000781a */ /* 0x000fc80000000000 */
[----:B------:R1:W-:Y:S01]  /*5a40*/  STL [R1+0x380], R2 ;  /* 0x0003800201007387 */ /* 0x0003e20000100800 */
[-C--:B----4-:R-:W-:Y:S02]  /*5a50*/  IMAD R7, R74, R3.reuse, RZ ;  /* 0x000000034a077224 */ /* 0x090fe400078e02ff */
[-C--:B-1----:R-:W-:Y:S02]  /*5a60*/  IMAD R2, R75, R3.reuse, RZ ;  /* 0x000000034b027224 */ /* 0x082fe400078e02ff */
[-C--:B------:R-:W-:Y:S01]  /*5a70*/  IMAD R0, R0, R3.reuse, RZ ;  /* 0x0000000300007224 */ /* 0x080fe200078e02ff */
[----:B------:R1:W-:Y:S01]  /*5a80*/  STL [R1+0x278], R7 ;  /* 0x0002780701007387 */ /* 0x0003e20000100800 */
[----:B------:R-:W-:-:S03]  /*5a90*/  IMAD R0, R76, R3, RZ ;  /* 0x000000034c007224 */ /* 0x000fc600078e02ff */
[----:B------:R2:W-:Y:S01]  /*5aa0*/  STL [R1+0x274], R2 ;  /* 0x0002740201007387 */ /* 0x0005e20000100800 */
[----:B-1----:R-:W-:-:S03]  /*5ab0*/  IMAD R7, R77, R3, RZ ;  /* 0x000000034d077224 */ /* 0x002fc600078e02ff */
[----:B------:R1:W-:Y:S01]  /*5ac0*/  STL [R1+0x270], R0 ;  /* 0x0002700001007387 */ /* 0x0003e20000100800 */
[----:B--2---:R-:W-:-:S03]  /*5ad0*/  IMAD R2, R78, R3, RZ ;  /* 0x000000034e027224 */ /* 0x004fc600078e02ff */
[----:B------:R2:W-:Y:S04]  /*5ae0*/  STL [R1+0x26c], R7 ;  /* 0x00026c0701007387 */ /* 0x0005e80000100800 */
[----:B------:R3:W-:Y:S01]  /*5af0*/  STL [R1+0x268], R2 ;  /* 0x0002680201007387 */ /* 0x0007e20000100800 */
[-C--:B-1----:R-:W-:Y:S02]  /*5b00*/  IMAD R0, R79, R3.reuse, RZ ;  /* 0x000000034f007224 */ /* 0x082fe400078e02ff */
[----:B--2---:R-:W-:-:S03]  /*5b10*/  IMAD R7, R104, R3, RZ ;  /* 0x0000000368077224 */ /* 0x004fc600078e02ff */
[----:B------:R1:W-:Y:S01]  /*5b20*/  STL [R1+0x264], R0 ;  /* 0x0002640001007387 */ /* 0x0003e20000100800 */
[----:B---3--:R-:W-:-:S03]  /*5b30*/  IMAD R2, R105, R3, RZ ;  /* 0x0000000369027224 */ /* 0x008fc600078e02ff */
[----:B------:R2:W-:Y:S04]  /*5b40*/  STL [R1+0x260], R7 ;  /* 0x0002600701007387 */ /* 0x0005e80000100800 */
[----:B------:R3:W-:Y:S01]  /*5b50*/  STL [R1+0x25c], R2 ;  /* 0x00025c0201007387 */ /* 0x0007e20000100800 */
[-C--:B-1----:R-:W-:Y:S01]  /*5b60*/  IMAD R0, R106, R3.reuse, RZ ;  /* 0x000000036a007224 */ /* 0x082fe200078e02ff */
[----:B------:R-:W1:Y:S01]  /*5b70*/  S2R R73, SR_TID.X ;  /* 0x0000000000497919 */ /* 0x000e620000002100 */
[-C--:B--2---:R-:W-:Y:S02]  /*5b80*/  IMAD R7, R107, R3.reuse, RZ ;  /* 0x000000036b077224 */ /* 0x084fe400078e02ff */
[-C--:B---3--:R-:W-:Y:S01]  /*5b90*/  IMAD R2, R108, R3.reuse, RZ ;  /* 0x000000036c027224 */ /* 0x088fe200078e02ff */
[----:B------:R2:W-:Y:S04]  /*5ba0*/  STL [R1+0x258], R0 ;  /* 0x0002580001007387 */ /* 0x0005e80000100800 */
[----:B------:R3:W-:Y:S04]  /*5bb0*/  STL [R1+0x254], R7 ;  /* 0x0002540701007387 */ /* 0x0007e80000100800 */
[----:B------:R4:W-:Y:S01]  /*5bc0*/  STL [R1+0x250], R2 ;  /* 0x0002500201007387 */ /* 0x0009e20000100800 */
[----:B--2---:R-:W-:-:S02]  /*5bd0*/  IMAD R0, R109, R3, RZ ;  /* 0x000000036d007224 */ /* 0x004fc400078e02ff */
[----:B---3--:R-:W-:-:S03]  /*5be0*/  IMAD R7, R110, R3, RZ ;  /* 0x000000036e077224 */ /* 0x008fc600078e02ff */
[----:B------:R2:W-:Y:S01]  /*5bf0*/  STL [R1+0x24c], R0 ;  /* 0x00024c0001007387 */ /* 0x0005e20000100800 */
[----:B----4-:R-:W-:-:S03]  /*5c00*/  IMAD R2, R111, R3, RZ ;  /* 0x000000036f027224 */ /* 0x010fc600078e02ff */
[----:B------:R3:W-:Y:S04]  /*5c10*/  STL [R1+0x248], R7 ;  /* 0x0002480701007387 */ /* 0x0007e80000100800 */
[----:B------:R4:W-:Y:S01]  /*5c20*/  STL [R1+0x244], R2 ;  /* 0x0002440201007387 */ /* 0x0009e20000100800 */
[-C--:B--2---:R-:W-:Y:S02]  /*5c30*/  IMAD R0, R112, R3.reuse, RZ ;  /* 0x0000000370007224 */ /* 0x084fe400078e02ff */
        /* <DEDUP_REMOVED lines=15> */
[----:B------:R-:W-:Y:S01]  /*5d30*/  STL [R1+0x224], R7 ;  /* 0x0002240701007387 */ /* 0x000fe20000100800 */
[----:B-1----:R-:W-:-:S03]  /*5d40*/  LOP3.LUT R73, R73, 0x7f, RZ, 0xc0, !PT ;  /* 0x0000007f49497812 */ /* 0x002fc600078ec0ff */
[----:B------:R1:W-:Y:S01]  /*5d50*/  STL [R1+0x220], R2 ;  /* 0x0002200201007387 */ /* 0x0003e20000100800 */
[-C--:B--2---:R-:W-:Y:S01]  /*5d60*/  IMAD R0, R121, R3.reuse, RZ ;  /* 0x0000000379007224 */ /* 0x084fe200078e02ff */
[----:B------:R-:W2:Y:S01]  /*5d70*/  S2R R66, SR_TID.X ;  /* 0x0000000000427919 */ /* 0x000ea20000002100 */
[----:B-1----:R-:W-:-:S03]  /*5d80*/  IMAD R2, R122, R3, RZ ;  /* 0x000000037a027224 */ /* 0x002fc600078e02ff */
[----:B------:R-:W-:Y:S04]  /*5d90*/  STL [R1+0x21c], R0 ;  /* 0x00021c0001007387 */ /* 0x000fe80000100800 */
[----:B------:R0:W-:Y:S01]  /*5da0*/  STL [R1+0x218], R2 ;  /* 0x0002180201007387 */ /* 0x0001e20000100800 */
[----:B------:R-:W1:Y:S01]  /*5db0*/  S2R R67, SR_TID.X ;  /* 0x0000000000437919 */ /* 0x000e620000002100 */
[----:B------:R-:W3:Y:S01]  /*5dc0*/  S2R R72, SR_TID.X ;  /* 0x0000000000487919 */ /* 0x000ee20000002100 */
[----:B0-----:R-:W-:Y:S02]  /*5dd0*/  IMAD R2, R73, R6, RZ ;  /* 0x0000000649027224 */ /* 0x001fe400078e02ff */
[----:B------:R-:W0:Y:S01]  /*5de0*/  S2R R73, SR_TID.X ;  /* 0x0000000000497919 */ /* 0x000e220000002100 */
[----:B------:R-:W-:Y:S01]  /*5df0*/  IMAD R7, R123, R3, RZ ;  /* 0x000000037b077224 */ /* 0x000fe200078e02ff */
[----:B--2---:R-:W-:-:S04]  /*5e00*/  SHF.R.U32.HI R66, RZ, 0x7, R66 ;  /* 0x00000007ff427819 */ /* 0x004fc80000011642 */
[----:B------:R-:W-:Y:S01]  /*5e10*/  SGXT.U32 R66, R66, 0x2 ;  /* 0x000000024242781a */ /* 0x000fe20000000000 */
[----:B------:R-:W-:-:S03]  /*5e20*/  IMAD R0, R124, R3, RZ ;  /* 0x000000037c007224 */ /* 0x000fc600078e02ff */
[----:B------:R-:W-:Y:S02]  /*5e30*/  LOP3.LUT R66, R66, 0x10, RZ, 0xfc, !PT ;  /* 0x0000001042427812 */ /* 0x000fe400078efcff */
[----:B-1----:R-:W-:Y:S02]  /*5e40*/  SHF.R.U32.HI R67, RZ, 0x7, R67 ;  /* 0x00000007ff437819 */ /* 0x002fe40000011643 */
[----:B---3--:R-:W-:Y:S02]  /*5e50*/  SHF.R.U32.HI R72, RZ, 0x7, R72 ;  /* 0x00000007ff487819 */ /* 0x008fe40000011648 */
[----:B------:R-:W-:Y:S02]  /*5e60*/  SGXT.U32 R67, R67, 0x2 ;  /* 0x000000024343781a */ /* 0x000fe40000000000 */
[----:B0-----:R-:W-:Y:S02]  /*5e70*/  SHF.R.U32.HI R73, RZ, 0x7, R73 ;  /* 0x00000007ff497819 */ /* 0x001fe40000011649 */
[----:B------:R-:W-:-:S02]  /*5e80*/  SGXT.U32 R72, R72, 0x2 ;  /* 0x000000024848781a */ /* 0x000fc40000000000 */
[----:B------:R-:W-:Y:S02]  /*5e90*/  SGXT.U32 R73, R73, 0x2 ;  /* 0x000000024949781a */ /* 0x000fe40000000000 */
[----:B------:R-:W-:Y:S02]  /*5ea0*/  LOP3.LUT R67, R67, 0xc, RZ, 0xfc, !PT ;  /* 0x0000000c43437812 */ /* 0x000fe400078efcff */
[----:B------:R-:W-:Y:S01]  /*5eb0*/  LOP3.LUT R72, R72, 0x8, RZ, 0xfc, !PT ;  /* 0x0000000848487812 */ /* 0x000fe200078efcff */
[----:B------:R0:W-:Y:S01]  /*5ec0*/  STL [R1+0x214], R7 ;  /* 0x0002140701007387 */ /* 0x0001e20000100800 */
[----:B------:R-:W-:Y:S01]  /*5ed0*/  LOP3.LUT R73, R73, 0x4, RZ, 0xfc, !PT ;  /* 0x0000000449497812 */ /* 0x000fe200078efcff */
[-C--:B------:R-:W-:Y:S02]  /*5ee0*/  IMAD R8, R66, R3.reuse, RZ ;  /* 0x0000000342087224 */ /* 0x080fe400078e02ff */
[----:B------:R1:W-:Y:S01]  /*5ef0*/  STL [R1+0x210], R0 ;  /* 0x0002100001007387 */ /* 0x0003e20000100800 */
[----:B0-----:R-:W-:-:S02]  /*5f00*/  IMAD R7, R72, R3, RZ ;  /* 0x0000000348077224 */ /* 0x001fc400078e02ff */
[-C--:B-1----:R-:W-:Y:S02]  /*5f10*/  IMAD R0, R67, R3.reuse, RZ ;  /* 0x0000000343007224 */ /* 0x082fe400078e02ff */
[----:B------:R-:W-:Y:S01]  /*5f20*/  IMAD R3, R73, R3, RZ ;  /* 0x0000000349037224 */ /* 0x000fe200078e02ff */
[----:B------:R-:W-:Y:S04]  /*5f30*/  STL [R1+0x20c], R8 ;  /* 0x00020c0801007387 */ /* 0x000fe80000100800 */
[----:B------:R0:W-:Y:S04]  /*5f40*/  STL [R1+0x208], R0 ;  /* 0x0002080001007387 */ /* 0x0001e80000100800 */
[----:B------:R1:W-:Y:S04]  /*5f50*/  STL [R1+0x204], R7 ;  /* 0x0002040701007387 */ /* 0x0003e80000100800 */
[----:B------:R1:W-:Y:S01]  /*5f60*/  STL [R1+0x200], R3 ;  /* 0x0002000301007387 */ /* 0x0003e20000100800 */
[----:B------:R-:W-:Y:S01]  /*5f70*/  USHF.R.S32.HI UR5, URZ, 0x1f, UR4 ;  /* 0x0000001fff057899 */ /* 0x000fe20008011404 */
[----:B0-----:R-:W-:-:S02]  /*5f80*/  SHF.R.S32.HI R0, RZ, 0x1f, R2 ;  /* 0x0000001fff007819 */ /* 0x001fc40000011402 */
[----:B------:R-:W-:Y:S02]  /*5f90*/  CS2R R32, SRZ ;  /* 0x0000000000207805 */ /* 0x000fe4000001ff00 */
[----:B------:R-:W-:Y:S01]  /*5fa0*/  CS2R R34, SRZ ;  /* 0x0000000000227805 */ /* 0x000fe2000001ff00 */
[----:B------:R-:W-:Y:S01]  /*5fb0*/  ULEA.HI UR5, UR5, UR4, URZ, 0x7 ;  /* 0x0000000405057291 */ /* 0x000fe2000f8f38ff */
[----:B------:R-:W-:Y:S02]  /*5fc0*/  SHF.L.U64.HI R0, R2, 0x1, R0 ;  /* 0x0000000102007819 */ /* 0x000fe40000010200 */
[----:B------:R-:W-:Y:S02]  /*5fd0*/  CS2R R36, SRZ ;  /* 0x0000000000247805 */ /* 0x000fe4000001ff00 */
[----:B------:R-:W-:Y:S02]  /*5fe0*/  CS2R R38, SRZ ;  /* 0x0000000000267805 */ /* 0x000fe4000001ff00 */
[----:B------:R-:W-:-:S02]  /*5ff0*/  CS2R R40, SRZ ;  /* 0x0000000000287805 */ /* 0x000fc4000001ff00 */
[----:B------:R-:W-:Y:S02]  /*6000*/  CS2R R42, SRZ ;  /* 0x00000000002a7805 */ /* 0x000fe4000001ff00 */
[----:B------:R-:W-:Y:S02]  /*6010*/  CS2R R44, SRZ ;  /* 0x00000000002c7805 */ /* 0x000fe4000001ff00 */
[----:B------:R-:W-:Y:S02]  /*6020*/  CS2R R46, SRZ ;  /* 0x00000000002e7805 */ /* 0x000fe4000001ff00 */
        /* <DEDUP_REMOVED lines=13> */
[----:B------:R-:W-:Y:S01]  /*6100*/  CS2R R90, SRZ ;  /* 0x00000000005a7805 */ /* 0x000fe2000001ff00 */
[----:B------:R-:W-:Y:S01]  /*6110*/  IMAD.SHL.U32 R124, R6, 0x80, RZ ;  /* 0x00000080067c7824 */ /* 0x000fe200078e00ff */
[----:B------:R-:W-:Y:S01]  /*6120*/  CS2R R64, SRZ ;  /* 0x0000000000407805 */ /* 0x000fe2000001ff00 */
[----:B------:R-:W-:Y:S01]  /*6130*/  IMAD.SHL.U32 R2, R2, 0x2, RZ ;  /* 0x0000000202027824 */ /* 0x000fe200078e00ff */
        /* <DEDUP_REMOVED lines=8> */
[----:B------:R-:W-:Y:S01]  /*61c0*/  CS2R R10, SRZ ;  /* 0x00000000000a7805 */ /* 0x000fe2000001ff00 */
[----:B-1----:R-:W-:-:S12]  /*61d0*/  USHF.R.S32.HI UR5, URZ, 0x7, UR5 ;  /* 0x00000007ff057899 */ /* 0x002fd80008011405 */
.L_x_2:
[----:B------:R-:W2:Y:S01]  /*61e0*/  LDL R18, [R1+0x200] ;  /* 0x0002000001127983 */ /* 0x000ea20000100800 */
[----:B------:R-:W0:Y:S03]  /*61f0*/  LDC R6, c[0x0][0x3a8] ;  /* 0x0000ea00ff067b82 */ /* 0x000e260000000800 */
[----:B------:R-:W3:Y:S04]  /*6200*/  LDL R17, [R1+0x204] ;  /* 0x0002040001117983 */ /* 0x000ee80000100800 */
[----:B------:R-:W4:Y:S04]  /*6210*/  LDL R15, [R1+0x208] ;  /* 0x00020800010f7983 */ /* 0x000f280000100800 */
[----:B------:R-:W5:Y:S01]  /*6220*/  LDL R16, [R1+0x20c] ;  /* 0x00020c0001107983 */ /* 0x000f620000100800 */
[----:B------:R-:W-:-:S03]  /*6230*/  PRMT R105, RZ, 0x7610, R105 ;  /* 0x00007610ff697816 */ /* 0x000fc60000000069 */
[----:B------:R-:W-:Y:S04]  /*6240*/  STL [R1+0x440], R55 ;  /* 0x0004403701007387 */ /* 0x000fe80000100800 */
[----:B------:R1:W-:Y:S04]  /*6250*/  STL [R1+0x43c], R8 ;  /* 0x00043c0801007387 */ /* 0x0003e80000100800 */
[----:B------:R-:W-:Y:S04]  /*6260*/  STL [R1+0x438], R9 ;  /* 0x0004380901007387 */ /* 0x000fe80000100800 */
[----:B------:R-:W-:Y:S04]  /*6270*/  STL [R1+0x434], R10 ;  /* 0x0004340a01007387 */ /* 0x000fe80000100800 */
[----:B------:R1:W-:Y:S04]  /*6280*/  STL [R1+0x430], R11 ;  /* 0x0004300b01007387 */ /* 0x0003e80000100800 */
[----:B-1----:R-:W4:Y:S01]  /*6290*/  LDL R8, [R1+0x210] ;  /* 0x0002100001087983 */ /* 0x002f220000100800 */
[----:B------:R-:W1:Y:S01]  /*62a0*/  S2R R3, SR_TID.X ;  /* 0x0000000000037919 */ /* 0x000e620000002100 */
[----:B------:R-:W0:Y:S02]  /*62b0*/  S2R R48, SR_TID.X ;  /* 0x0000000000307919 */ /* 0x000e240000002100 */
[----:B------:R-:W5:Y:S04]  /*62c0*/  LDL R11, [R1+0x214] ;  /* 0x00021400010b7983 */ /* 0x000f680000100800 */
[----:B------:R-:W5:Y:S01]  /*62d0*/  LDL R9, [R1+0x218] ;  /* 0x0002180001097983 */ /* 0x000f620000100800 */
[----:B------:R-:W-:-:S02]  /*62e0*/  PRMT R27, RZ, 0x7610, R27 ;  /* 0x00007610ff1b7816 */ /* 0x000fc4000000001b */
[----:B------:R-:W-:Y:S01]  /*62f0*/  PRMT R104, RZ, 0x7610, R104 ;  /* 0x00007610ff687816 */ /* 0x000fe20000000068 */
[----:B------:R-:W5:Y:S01]  /*6300*/  LDL R10, [R1+0x220] ;  /* 0x00022000010a7983 */ /* 0x000f620000100800 */
[----:B------:R-:W-:Y:S02]  /*6310*/  PRMT R26, RZ, 0x7610, R26 ;  /* 0x00007610ff1a7816 */ /* 0x000fe4000000001a */
[----:B------:R-:W-:Y:S01]  /*6320*/  PRMT R79, RZ, 0x7610, R79 ;  /* 0x00007610ff4f7816 */ /* 0x000fe2000000004f */
[----:B------:R-:W5:Y:S01]  /*6330*/  LDL R55, [R1+0x230] ;  /* 0x0002300001377983 */ /* 0x000f620000100800 */
[----:B------:R-:W-:-:S03]  /*6340*/  PRMT R25, RZ, 0x7610, R25 ;  /* 0x00007610ff197816 */ /* 0x000fc60000000019 */
[----:B------:R-:W5:Y:S01]  /*6350*/  LDL R19, [R1+0x234] ;  /* 0x0002340001137983 */ /* 0x000f620000100800 */
[----:B-1----:R-:W-:Y:S02]  /*6360*/  SHF.R.U32.HI R3, RZ, 0x7, R3 ;  /* 0x00000007ff037819 */ /* 0x002fe40000011603 */
[----:B0-----:R-:W-:Y:S02]  /*6370*/  SHF.R.U32.HI R13, RZ, 0x7, R48 ;  /* 0x00000007ff0d7819 */ /* 0x001fe40000011630 */
[----:B------:R-:W-:Y:S02]  /*6380*/  SGXT.U32 R3, R3, 0x2 ;  /* 0x000000020303781a */ /* 0x000fe40000000000 */
[----:B------:R-:W-:-:S03]  /*6390*/  SGXT.U32 R13, R13, 0x2 ;  /* 0x000000020d0d781a */ /* 0x000fc60000000000 */
[----:B------:R-:W-:Y:S01]  /*63a0*/  IMAD R3, R3, R6, RZ ;  /* 0x0000000603037224 */ /* 0x000fe200078e02ff */
[----:B------:R-:W-:-:S03]  /*63b0*/  ISETP.GE.AND P0, PT, R13, UR8, PT ;  /* 0x000000080d007c0c */ /* 0x000fc6000bf06270 */
[----:B------:R-:W-:Y:S01]  /*63c0*/  IMAD.WIDE R6, R3, 0x2, R4 ;  /* 0x0000000203067825 */ /* 0x000fe200078e0204 */
[C---:B------:R-:W-:Y:S02]  /*63d0*/  LOP3.LUT R3, R13.reuse, 0x4, RZ, 0xfc, !PT ;  /* 0x000000040d037812 */ /* 0x040fe400078efcff */
[----:B------:R-:W-:Y:S02]  /*63e0*/  LOP3.LUT R12, R13, 0x8, RZ, 0xfc, !PT ;  /* 0x000000080d0c7812 */ /* 0x000fe400078efcff */
[----:B------:R-:W-:Y:S02]  /*63f0*/  ISETP.GE.AND P1, PT, R3, UR8, PT ;  /* 0x0000000803007c0c */ /* 0x000fe4000bf26270 */
[----:B------:R-:W-:-:S03]  /*6400*/  ISETP.GE.AND P2, PT, R12, UR8, PT ;  /* 0x000000080c007c0c */ /* 0x000fc6000bf46270 */
[----:B------:R2:W5:Y:S02]  /*6410*/  @!P0 LDG.E.U16 R105, desc[UR10][R6.64] ;  /* 0x0000000a06698981 */ /* 0x000564000c1e1500 */
[--C-:B--2---:R-:W-:Y:S02]  /*6420*/  IMAD.WIDE R6, R18, 0x2, R4.reuse ;  /* 0x0000000212067825 */ /* 0x104fe400078e0204 */
[----:B------:R-:W2:Y:S04]  /*6430*/  LDL R18, [R1+0x21c] ;  /* 0x00021c0001127983 */ /* 0x000ea80000100800 */
[----:B------:R3:W2:Y:S02]  /*6440*/  @!P1 LDG.E.U16 R27, desc[UR10][R6.64] ;  /* 0x0000000a061b9981 */ /* 0x0006a4000c1e1500 */
[----:B---3--:R-:W-:-:S05]  /*6450*/  IMAD.WIDE R6, R17, 0x2, R4 ;  /* 0x0000000211067825 */ /* 0x008fca00078e0204 */
[----:B------:R4:W3:Y:S02]  /*6460*/  @!P2 LDG.E.U16 R104, desc[UR10][R6.64] ;  /* 0x0000000a0668a981 */ /* 0x0008e4000c1e1500 */
[----:B----4-:R-:W-:Y:S02]  /*6470*/  IMAD.WIDE R6, R8, 0x2, R4 ;  /* 0x0000000208067825 */ /* 0x010fe400078e0204 */
[----:B------:R-:W4:Y:S01]  /*6480*/  LDL R8, [R1+0x224] ;  /* 0x0002240001087983 */ /* 0x000f220000100800 */
[----:B------:R-:W-:-:S04]  /*6490*/  LOP3.LUT R14, R13, 0xc, RZ, 0xfc, !PT ;  /* 0x0000000c0d0e7812 */ /* 0x000fc800078efcff */
[----:B------:R-:W-:Y:S02]  /*64a0*/  ISETP.GE.AND P3, PT, R14, UR8, PT ;  /* 0x000000080e007c0c */ /* 0x000fe4000bf66270 */
[----:B------:R-:W-:-:S04]  /*64b0*/  LOP3.LUT R14, R13, 0x10, RZ, 0xfc, !PT ;  /* 0x000000100d0e7812 */ /* 0x000fc800078efcff */
[----:B------:R-:W-:Y:S02]  /*64c0*/  ISETP.GE.AND P5, PT, R14, UR8, PT ;  /* 0x000000080e007c0c */ /* 0x000fe4000bfa6270 */
[----:B------:R-:W-:-:S04]  /*64d0*/  LOP3.LUT R14, R13, 0x1c, RZ, 0xfc, !PT ;  /* 0x0000001c0d0e7812 */ /* 0x000fc800078efcff */
[----:B------:R-:W-:Y:S01]  /*64e0*/  ISETP.GE.AND P1, PT, R14, UR8, PT ;  /* 0x000000080e007c0c */ /* 0x000fe2000bf26270 */
[----:B------:R-:W-:-:S04]  /*64f0*/  IMAD.WIDE R14, R15, 0x2, R4 ;  /* 0x000000020f0e7825 */ /* 0x000fc800078e0204 */
[--C-:B-----5:R-:W-:Y:S01]  /*6500*/  IMAD.WIDE R16, R16, 0x2, R4.reuse ;  /* 0x0000000210107825 */ /* 0x120fe200078e0204 */
[----:B------:R0:W5:Y:S04]  /*6510*/  @!P3 LDG.E.U16 R26, desc[UR10][R14.64] ;  /* 0x0000000a0e1ab981 */ /* 0x000168000c1e1500 */
[----:B------:R1:W3:Y:S01]  /*6520*/  @!P5 LDG.E.U16 R79, desc[UR10][R16.64] ;  /* 0x0000000a104fd981 */ /* 0x0002e2000c1e1500 */
[----:B0-----:R-:W-:-:S03]  /*6530*/  IMAD.WIDE R14, R11, 0x2, R4 ;  /* 0x000000020b0e7825 */ /* 0x001fc600078e0204 */
[----:B------:R-:W3:Y:S01]  /*6540*/  LDL R11, [R1+0x228] ;  /* 0x00022800010b7983 */ /* 0x000ee20000100800 */
[----:B-1----:R-:W-:-:S03]  /*6550*/  IMAD.WIDE R16, R9, 0x2, R4 ;  /* 0x0000000209107825 */ /* 0x002fc600078e0204 */
[----:B------:R-:W5:Y:S01]  /*6560*/  LDL R9, [R1+0x22c] ;  /* 0x00022c0001097983 */ /* 0x000f620000100800 */
[C---:B------:R-:W-:Y:S02]  /*6570*/  LOP3.LUT R12, R13.reuse, 0x14, RZ, 0xfc, !PT ;  /* 0x000000140d0c7812 */ /* 0x040fe400078efcff */
[----:B------:R-:W-:Y:S02]  /*6580*/  LOP3.LUT R3, R13, 0x18, RZ, 0xfc, !PT ;  /* 0x000000180d037812 */ /* 0x000fe400078efcff */
[----:B------:R-:W-:Y:S02]  /*6590*/  ISETP.GE.AND P4, PT, R12, UR8, PT ;  /* 0x000000080c007c0c */ /* 0x000fe4000bf86270 */
[----:B------:R-:W-:Y:S02]  /*65a0*/  ISETP.GE.AND P0, PT, R3, UR8, PT ;  /* 0x0000000803007c0c */ /* 0x000fe4000bf06270 */
[----:B------:R-:W-:Y:S02]  /*65b0*/  PRMT R78, RZ, 0x7610, R78 ;  /* 0x00007610ff4e7816 */ /* 0x000fe4000000004e */
[----:B------:R-:W-:-:S06]  /*65c0*/  PRMT R24, RZ, 0x7610, R24 ;  /* 0x00007610ff187816 */ /* 0x000fcc0000000018 */
[----:B------:R-:W5:Y:S04]  /*65d0*/  @!P1 LDG.E.U16 R24, desc[UR10][R16.64] ;  /* 0x0000000a10189981 */ /* 0x000f68000c1e1500 */
[----:B------:R-:W5:Y:S04]  /*65e0*/  @!P4 LDG.E.U16 R25, desc[UR10][R6.64] ;  /* 0x0000000a0619c981 */ /* 0x000f68000c1e1500 */
[----:B------:R0:W5:Y:S02]  /*65f0*/  @!P0 LDG.E.U16 R78, desc[UR10][R14.64] ;  /* 0x0000000a0e4e8981 */ /* 0x000164000c1e1500 */
[----:B0-----:R-:W-:-:S02]  /*6600*/  IMAD.WIDE R14, R10, 0x2, R4 ;  /* 0x000000020a0e7825 */ /* 0x001fc400078e0204 */
[----:B------:R-:W5:Y:S02]  /*6610*/  LDL R10, [R1+0x23c] ;  /* 0x00023c00010a7983 */ /* 0x000f640000100800 */
[--C-:B--2---:R-:W-:Y:S02]  /*6620*/  IMAD.WIDE R6, R18, 0x2, R4.reuse ;  /* 0x0000000212067825 */ /* 0x104fe400078e0204 */
[----:B------:R-:W2:Y:S02]  /*6630*/  LDL R18, [R1+0x238] ;  /* 0x0002380001127983 */ /* 0x000ea40000100800 */
[----:B----4-:R-:W-:Y:S02]  /*6640*/  IMAD.WIDE R16, R8, 0x2, R4 ;  /* 0x0000000208107825 */ /* 0x010fe400078e0204 */
[----:B------:R-:W4:Y:S01]  /*6650*/  LDL R8, [R1+0x240] ;  /* 0x0002400001087983 */ /* 0x000f220000100800 */
[C---:B------:R-:W-:Y:S02]  /*6660*/  LOP3.LUT R3, R13.reuse, 0x20, RZ, 0xfc, !PT ;  /* 0x000000200d037812 */ /* 0x040fe400078efcff */
[----:B------:R-:W-:-:S02]  /*6670*/  LOP3.LUT R12, R13, 0x24, RZ, 0xfc, !PT ;  /* 0x000000240d0c7812 */ /* 0x000fc400078efcff */
[----:B------:R-:W-:Y:S02]  /*6680*/  ISETP.GE.AND P2, PT, R3, UR8, PT ;  /* 0x0000000803007c0c */ /* 0x000fe4000bf46270 */
[----:B------:R-:W-:Y:S02]  /*6690*/  ISETP.GE.AND P3, PT, R12, UR8, PT ;  /* 0x000000080c007c0c */ /* 0x000fe4000bf66270 */
[----:B------:R-:W-:Y:S02]  /*66a0*/  PRMT R77, RZ, 0x7610, R77 ;  /* 0x00007610ff4d7816 */ /* 0x000fe4000000004d */
[----:B------:R-:W-:-:S07]  /*66b0*/  PRMT R23, RZ, 0x7610, R23 ;  /* 0x00007610ff177816 */ /* 0x000fce0000000017 */
[----:B------:R3:W4:Y:S01]  /*66c0*/  @!P2 LDG.E.U16 R77, desc[UR10][R6.64] ;  /* 0x0000000a064da981 */ /* 0x000722000c1e1500 */
[----:B------:R-:W-:-:S03]  /*66d0*/  LOP3.LUT R3, R13, 0x28, RZ, 0xfc, !PT ;  /* 0x000000280d037812 */ /* 0x000fc600078efcff */
[----:B------:R5:W4:Y:S01]  /*66e0*/  @!P3 LDG.E.U16 R23, desc[UR10][R14.64] ;  /* 0x0000000a0e17b981 */ /* 0x000b22000c1e1500 */
[----:B------:R-:W-:Y:S01]  /*66f0*/  LOP3.LUT R12, R13, 0x2c, RZ, 0xfc, !PT ;  /* 0x0000002c0d0c7812 */ /* 0x000fe200078efcff */
[--C-:B---3--:R-:W-:Y:S02]  /*6700*/  IMAD.WIDE R6, R11, 0x2, R4.reuse ;  /* 0x000000020b067825 */ /* 0x108fe400078e0204 */
[----:B------:R-:W3:Y:S02]  /*6710*/  LDL R11, [R1+0x244] ;  /* 0x00024400010b7983 */ /* 0x000ee40000100800 */
[----:B-----5:R-:W-:Y:S02]  /*6720*/  IMAD.WIDE R14, R9, 0x2, R4 ;  /* 0x00000002090e7825 */ /* 0x020fe400078e0204 */
[----:B------:R-:W5:Y:S01]  /*6730*/  LDL R9, [R1+0x248] ;  /* 0x0002480001097983 */ /* 0x000f620000100800 */
[----:B------:R-:W-:Y:S02]  /*6740*/  ISETP.GE.AND P5, PT, R3, UR8, PT ;  /* 0x0000000803007c0c */ /* 0x000fe4000bfa6270 */
[----:B------:R-:W-:-:S02]  /*6750*/  LOP3.LUT R3, R13, 0x30, RZ, 0xfc, !PT ;  /* 0x000000300d037812 */ /* 0x000fc400078efcff */
[----:B------:R-:W-:Y:S02]  /*6760*/  ISETP.GE.AND P4, PT, R12, UR8, PT ;  /* 0x000000080c007c0c */ /* 0x000fe4000bf86270 */
[----:B------:R-:W-:Y:S02]  /*6770*/  LOP3.LUT R12, R13, 0x34, RZ, 0xfc, !PT ;  /* 0x000000340d0c7812 */ /* 0x000fe400078efcff */
[----:B------:R-:W-:Y:S02]  /*6780*/  ISETP.GE.AND P1, PT, R3, UR8, PT ;  /* 0x0000000803007c0c */ /* 0x000fe4000bf26270 */
[----:B------:R-:W-:Y:S02]  /*6790*/  PRMT R76, RZ, 0x7610, R76 ;  /* 0x00007610ff4c7816 */ /* 0x000fe4000000004c */
[----:B------:R-:W-:Y:S02]  /*67a0*/  LOP3.LUT R3, R13, 0x38, RZ, 0xfc, !PT ;  /* 0x000000380d037812 */ /* 0x000fe400078efcff */
[----:B------:R-:W-:-:S02]  /*67b0*/  ISETP.GE.AND P0, PT, R12, UR8, PT ;  /* 0x000000080c007c0c */ /* 0x000fc4000bf06270 */
[----:B------:R-:W-:Y:S01]  /*67c0*/  PRMT R22, RZ, 0x7610, R22 ;  /* 0x00007610ff167816 */ /* 0x000fe20000000016 */
[----:B------:R-:W5:Y:S01]  /*67d0*/  @!P5 LDG.E.U16 R76, desc[UR10][R16.64] ;  /* 0x0000000a104cd981 */ /* 0x000f62000c1e1500 */
[----:B------:R-:W-:Y:S02]  /*67e0*/  ISETP.GE.AND P2, PT, R3, UR8, PT ;  /* 0x0000000803007c0c */ /* 0x000fe4000bf46270 */
[----:B------:R-:W-:Y:S02]  /*67f0*/  PRMT R75, RZ, 0x7610, R75 ;  /* 0x00007610ff4b7816 */ /* 0x000fe4000000004b */
[----:B------:R-:W-:Y:S01]  /*6800*/  LOP3.LUT R12, R13, 0x3c, RZ, 0xfc, !PT ;  /* 0x0000003c0d0c7812 */ /* 0x000fe200078efcff */
[----:B------:R0:W5:Y:S01]  /*6810*/  @!P4 LDG.E.U16 R22, desc[UR10][R6.64] ;  /* 0x0000000a0616c981 */ /* 0x000162000c1e1500 */
[----:B------:R-:W-:-:S03]  /*6820*/  PRMT R3, RZ, 0x7610, R3 ;  /* 0x00007610ff037816 */ /* 0x000fc60000000003 */
[----:B------:R-:W5:Y:S01]  /*6830*/  LDL R16, [R1+0x24c] ;  /* 0x00024c0001107983 */ /* 0x000f620000100800 */
[----:B------:R-:W-:Y:S02]  /*6840*/  ISETP.GE.AND P3, PT, R12, UR8, PT ;  /* 0x000000080c007c0c */ /* 0x000fe4000bf66270 */
[----:B------:R-:W-:Y:S01]  /*6850*/  PRMT R74, RZ, 0x7610, R74 ;  /* 0x00007610ff4a7816 */ /* 0x000fe2000000004a */
[----:B------:R1:W5:Y:S01]  /*6860*/  @!P1 LDG.E.U16 R75, desc[UR10][R14.64] ;  /* 0x0000000a0e4b9981 */ /* 0x000362000c1e1500 */
[----:B0-----:R-:W-:Y:S01]  /*6870*/  IMAD.WIDE R6, R55, 0x2, R4 ;  /* 0x0000000237067825 */ /* 0x001fe200078e0204 */
[----:B------:R-:W-:Y:S02]  /*6880*/  LOP3.LUT R12, R13, 0x40, RZ, 0xfc, !PT ;  /* 0x000000400d0c7812 */ /* 0x000fe400078efcff */
[----:B------:R-:W5:Y:S01]  /*6890*/  LDL R17, [R1+0x264] ;  /* 0x0002640001117983 */ /* 0x000f620000100800 */
[----:B------:R-:W-:-:S03]  /*68a0*/  PRMT R21, RZ, 0x7610, R21 ;  /* 0x00007610ff157816 */ /* 0x000fc60000000015 */
[----:B------:R2:W5:Y:S01]  /*68b0*/  @!P0 LDG.E.U16 R3, desc[UR10][R6.64] ;  /* 0x0000000a06038981 */ /* 0x000562000c1e1500 */
[----:B-1----:R-:W-:Y:S01]  /*68c0*/  IMAD.WIDE R14, R19, 0x2, R4 ;  /* 0x00000002130e7825 */ /* 0x002fe200078e0204 */
[----:B------:R-:W-:-:S04]  /*68d0*/  ISETP.GE.AND P0, PT, R12, UR8, PT ;  /* 0x000000080c007c0c */ /* 0x000fc8000bf06270 */
[----:B------:R-:W5:Y:S01]  /*68e0*/  @!P2 LDG.E.U16 R74, desc[UR10][R14.64] ;  /* 0x0000000a0e4aa981 */ /* 0x000f62000c1e1500 */
[----:B------:R-:W-:-:S03]  /*68f0*/  PRMT R51, RZ, 0x7610, R51 ;  /* 0x00007610ff337816 */ /* 0x000fc60000000033 */
[----:B------:R-:W5:Y:S01]  /*6900*/  LDL R14, [R1+0x250] ;  /* 0x00025000010e7983 */ /* 0x000f620000100800 */
[--C-:B--2---:R-:W-:Y:S01]  /*6910*/  IMAD.WIDE R6, R18, 0x2, R4.reuse ;  /* 0x0000000212067825 */ /* 0x104fe200078e0204 */
[----:B------:R-:W-:Y:S02]  /*6920*/  LOP3.LUT R12, R13, 0x44, RZ, 0xfc, !PT ;  /* 0x000000440d0c7812 */ /* 0x000fe400078efcff */
[----:B------:R-:W2:Y:S04]  /*6930*/  LDL R18, [R1+0x1f4] ;  /* 0x0001f40001127983 */ /* 0x000ea80000100800 */
[----:B------:R0:W2:Y:S02]  /*6940*/  @!P3 LDG.E.U16 R21, desc[UR10][R6.64] ;  /* 0x0000000a0615b981 */ /* 0x0000a4000c1e1500 */
[----:B0-----:R-:W-:-:S02]  /*6950*/  IMAD.WIDE R6, R10, 0x2, R4 ;  /* 0x000000020a067825 */ /* 0x001fc400078e0204 */
[----:B------:R-:W2:Y:S04]  /*6960*/  LDL R10, [R1+0x254] ;  /* 0x00025400010a7983 */ /* 0x000ea80000100800 */
[----:B------:R4:W2:Y:S02]  /*6970*/  @!P0 LDG.E.U16 R51, desc[UR10][R6.64] ;  /* 0x0000000a06338981 */ /* 0x0008a4000c1e1500 */
[----:B----4-:R-:W-:Y:S02]  /*6980*/  IMAD.WIDE R6, R8, 0x2, R4 ;  /* 0x0000000208067825 */ /* 0x010fe400078e0204 */
[----:B------:R-:W4:Y:S01]  /*6990*/  LDL R8, [R1+0x258] ;  /* 0x0002580001087983 */ /* 0x000f220000100800 */
[----:B------:R-:W-:Y:S02]  /*69a0*/  ISETP.GE.AND P1, PT, R12, UR8, PT ;  /* 0x000000080c007c0c */ /* 0x000fe4000bf26270 */
[----:B------:R-:W-:-:S11]  /*69b0*/  PRMT R20, RZ, 0x7610, R20 ;  /* 0x00007610ff147816 */ /* 0x000fd60000000014 */
[----:B------:R0:W4:Y:S02]  /*69c0*/  @!P1 LDG.E.U16 R20, desc[UR10][R6.64] ;  /* 0x0000000a06149981 */ /* 0x000124000c1e1500 */
[----:B0-----:R-:W-:-:S04]  /*69d0*/  LOP3.LUT R6, R13, 0x48, RZ, 0xfc, !PT ;  /* 0x000000480d067812 */ /* 0x001fc800078efcff */
[----:B------:R-:W-:Y:S02]  /*69e0*/  ISETP.GE.AND P0, PT, R6, UR8, PT ;  /* 0x0000000806007c0c */ /* 0x000fe4000bf06270 */
[----:B------:R-:W-:Y:S02]  /*69f0*/  LOP3.LUT R6, R13, 0x4c, RZ, 0xfc, !PT ;  /* 0x0000004c0d067812 */ /* 0x000fe400078efcff */
[----:B------:R-:W-:Y:S02]  /*6a00*/  PRMT R50, RZ, 0x7610, R50 ;  /* 0x00007610ff327816 */ /* 0x000fe40000000032 */
[----:B------:R-:W-:Y:S01]  /*6a10*/  ISETP.GE.AND P1, PT, R6, UR8, PT ;  /* 0x0000000806007c0c */ /* 0x000fe2000bf26270 */
[----:B---3--:R-:W-:Y:S01]  /*6a20*/  IMAD.WIDE R6, R11, 0x2, R4 ;  /* 0x000000020b067825 */ /* 0x008fe200078e0204 */
[----:B------:R-:W-:Y:S01]  /*6a30*/  PRMT R12, RZ, 0x7610, R12 ;  /* 0x00007610ff0c7816 */ /* 0x000fe2000000000c */
[----:B------:R-:W3:Y:S04]  /*6a40*/  LDL R11, [R1+0x25c] ;  /* 0x00025c00010b7983 */ /* 0x000ee80000100800 */
[----:B------:R5:W3:Y:S02]  /*6a50*/  @!P0 LDG.E.U16 R50, desc[UR10][R6.64] ;  /* 0x0000000a06328981 */ /* 0x000ae4000c1e1500 */
[----:B-----5:R-:W-:Y:S01]  /*6a60*/  IMAD.WIDE R6, R9, 0x2, R4 ;  /* 0x0000000209067825 */ /* 0x020fe200078e0204 */
[----:B------:R-:W-:Y:S01]  /*6a70*/  PRMT R49, RZ, 0x7610, R49 ;  /* 0x00007610ff317816 */ /* 0x000fe20000000031 */
[----:B------:R-:W5:Y:S04]  /*6a80*/  LDL R9, [R1+0x260] ;  /* 0x0002600001097983 */ /* 0x000f680000100800 */
[----:B------:R0:W5:Y:S02]  /*6a90*/  @!P1 LDG.E.U16 R12, desc[UR10][R6.64] ;  /* 0x0000000a060c9981 */ /* 0x000164000c1e1500 */
[----:B0-----:R-:W-:-:S04]  /*6aa0*/  LOP3.LUT R6, R13, 0x50, RZ, 0xfc, !PT ;  /* 0x000000500d067812 */ /* 0x001fc800078efcff */
[----:B------:R-:W-:Y:S02]  /*6ab0*/  ISETP.GE.AND P0, PT, R6, UR8, PT ;  /* 0x0000000806007c0c */ /* 0x000fe4000bf06270 */
[----:B------:R-:W-:-:S04]  /*6ac0*/  LOP3.LUT R6, R13, 0x54, RZ, 0xfc, !PT ;  /* 0x000000540d067812 */ /* 0x000fc800078efcff */
[----:B------:R-:W-:Y:S01]  /*6ad0*/  ISETP.GE.AND P1, PT, R6, UR8, PT ;  /* 0x0000000806007c0c */ /* 0x000fe2000bf26270 */
[--C-:B------:R-:W-:Y:S02]  /*6ae0*/  IMAD.WIDE R6, R16, 0x2, R4.reuse ;  /* 0x0000000210067825 */ /* 0x100fe400078e0204 */
[----:B------:R-:W5:Y:S04]  /*6af0*/  LDL R16, [R1+0x26c] ;  /* 0x00026c0001107983 */ /* 0x000f680000100800 */
[----:B------:R0:W5:Y:S02]  /*6b00*/  @!P0 LDG.E.U16 R49, desc[UR10][R6.64] ;  /* 0x0000000a06318981 */ /* 0x000164000c1e1500 */
[----:B0-----:R-:W-:Y:S01]  /*6b10*/  LOP3.LUT R7, R13, 0x58, RZ, 0xfc, !PT ;  /* 0x000000580d077812 */ /* 0x001fe200078efcff */
[----:B------:R-:W-:Y:S01]  /*6b20*/  IMAD.WIDE R14, R14, 0x2, R4 ;  /* 0x000000020e0e7825 */ /* 0x000fe200078e0204 */
[----:B------:R-:W-:-:S02]  /*6b30*/  PRMT R6, RZ, 0x7610, R6 ;  /* 0x00007610ff067816 */ /* 0x000fc40000000006 */
[----:B------:R-:W-:Y:S02]  /*6b40*/  ISETP.GE.AND P0, PT, R7, UR8, PT ;  /* 0x0000000807007c0c */ /* 0x000fe4000bf06270 */
[----:B------:R-:W-:Y:S02]  /*6b50*/  PRMT R31, RZ, 0x7610, R31 ;  /* 0x00007610ff1f7816 */ /* 0x000fe4000000001f */
[----:B------:R2:W5:Y:S02]  /*6b60*/  @!P1 LDG.E.U16 R6, desc[UR10][R14.64] ;  /* 0x0000000a0e069981 */ /* 0x000564000c1e1500 */
[--C-:B--2---:R-:W-:Y:S02]  /*6b70*/  IMAD.WIDE R14, R10, 0x2, R4.reuse ;  /* 0x000000020a0e7825 */ /* 0x104fe400078e0204 */
[----:B------:R-:W2:Y:S05]  /*6b80*/  LDL R10, [R1+0x268] ;  /* 0x00026800010a7983 */ /* 0x000eaa0000100800 */
[----:B------:R4:W2:Y:S02]  /*6b90*/  @!P0 LDG.E.U16 R31, desc[UR10][R14.64] ;  /* 0x0000000a0e1f8981 */ /* 0x0008a4000c1e1500 */
[----:B----4-:R-:W-:-:S02]  /*6ba0*/  IMAD.WIDE R14, R8, 0x2, R4 ;  /* 0x00000002080e7825 */ /* 0x010fc400078e0204 */
[----:B------:R-:W4:Y:S01]  /*6bb0*/  LDL R8, [R1+0x274] ;  /* 0x0002740001087983 */ /* 0x000f220000100800 */
[----:B------:R-:W-:-:S04]  /*6bc0*/  LOP3.LUT R7, R13, 0x5c, RZ, 0xfc, !PT ;  /* 0x0000005c0d077812 */ /* 0x000fc800078efcff */
[----:B------:R-:W-:Y:S02]  /*6bd0*/  ISETP.GE.AND P1, PT, R7, UR8, PT ;  /* 0x0000000807007c0c */ /* 0x000fe4000bf26270 */
[----:B------:R-:W-:Y:S02]  /*6be0*/  LOP3.LUT R7, R13, 0x60, RZ, 0xfc, !PT ;  /* 0x000000600d077812 */ /* 0x000fe400078efcff */
[----:B------:R-:W-:Y:S02]  /*6bf0*/  PRMT R106, RZ, 0x7610, R106 ;  /* 0x00007610ff6a7816 */ /* 0x000fe4000000006a */
[----:B------:R-:W-:Y:S02]  /*6c00*/  ISETP.GE.AND P0, PT, R7, UR8, PT ;  /* 0x0000000807007c0c */ /* 0x000fe4000bf06270 */
[----:B------:R-:W-:Y:S02]  /*6c10*/  LOP3.LUT R7, R13, 0x64, RZ, 0xfc, !PT ;  /* 0x000000640d077812 */ /* 0x000fe400078efcff */
[----:B------:R-:W-:-:S03]  /*6c20*/  PRMT R30, RZ, 0x7610, R30 ;  /* 0x00007610ff1e7816 */ /* 0x000fc6000000001e */
[----:B------:R3:W4:Y:S01]  /*6c30*/  @!P1 LDG.E.U16 R106, desc[UR10][R14.64] ;  /* 0x0000000a0e6a9981 */ /* 0x000722000c1e1500 */
[----:B------:R-:W-:Y:S02]  /*6c40*/  ISETP.GE.AND P1, PT, R7, UR8, PT ;  /* 0x0000000807007c0c */ /* 0x000fe4000bf26270 */
[----:B------:R-:W-:Y:S02]  /*6c50*/  LOP3.LUT R7, R13, 0x68, RZ, 0xfc, !PT ;  /* 0x000000680d077812 */ /* 0x000fe400078efcff */
[----:B------:R-:W-:Y:S01]  /*6c60*/  PRMT R110, RZ, 0x7610, R110 ;  /* 0x00007610ff6e7816 */ /* 0x000fe2000000006e */
[----:B---3--:R-:W-:Y:S01]  /*6c70*/  IMAD.WIDE R14, R11, 0x2, R4 ;  /* 0x000000020b0e7825 */ /* 0x008fe200078e0204 */
[----:B------:R-:W-:Y:S01]  /*6c80*/  PRMT R29, RZ, 0x7610, R29 ;  /* 0x00007610ff1d7816 */ /* 0x000fe2000000001d */
[----:B------:R-:W3:Y:S04]  /*6c90*/  LDL R11, [R1+0x278] ;  /* 0x00027800010b7983 */ /* 0x000ee80000100800 */
[----:B------:R5:W3:Y:S01]  /*6ca0*/  @!P0 LDG.E.U16 R30, desc[UR10][R14.64] ;  /* 0x0000000a0e1e8981 */ /* 0x000ae2000c1e1500 */
[----:B------:R-:W-:-:S02]  /*6cb0*/  ISETP.GE.AND P0, PT, R7, UR8, PT ;  /* 0x0000000807007c0c */ /* 0x000fc4000bf06270 */
[----:B------:R-:W-:Y:S01]  /*6cc0*/  LOP3.LUT R7, R13, 0x70, RZ, 0xfc, !PT ;  /* 0x000000700d077812 */ /* 0x000fe200078efcff */
[--C-:B-----5:R-:W-:Y:S02]  /*6cd0*/  IMAD.WIDE R14, R9, 0x2, R4.reuse ;  /* 0x00000002090e7825 */ /* 0x120fe400078e0204 */
[----:B------:R-:W5:Y:S04]  /*6ce0*/  LDL R9, [R1+0x270] ;  /* 0x0002700001097983 */ /* 0x000f680000100800 */
[----:B------:R0:W3:Y:S01]  /*6cf0*/  @!P1 LDG.E.U16 R110, desc[UR10][R14.64] ;  /* 0x0000000a0e6e9981 */ /* 0x0000e2000c1e1500 */
[----:B------:R-:W-:Y:S02]  /*6d00*/  ISETP.GE.AND P1, PT, R7, UR8, PT ;  /* 0x0000000807007c0c */ /* 0x000fe4000bf26270 */
[----:B------:R-:W-:Y:S01]  /*6d10*/  LOP3.LUT R7, R13, 0x6c, RZ, 0xfc, !PT ;  /* 0x0000006c0d077812 */ /* 0x000fe200078efcff */
[----:B0-----:R-:W-:Y:S01]  /*6d20*/  IMAD.WIDE R14, R17, 0x2, R4 ;  /* 0x00000002110e7825 */ /* 0x001fe200078e0204 */
[----:B------:R-:W-:-:S04]  /*6d30*/  PRMT R28, RZ, 0x7610, R28 ;  /* 0x00007610ff1c7816 */ /* 0x000fc8000000001c */
[----:B------:R0:W3:Y:S01]  /*6d40*/  @!P0 LDG.E.U16 R29, desc[UR10][R14.64] ;  /* 0x0000000a0e1d8981 */ /* 0x0000e2000c1e1500 */
[----:B------:R-:W-:Y:S02]  /*6d50*/  ISETP.GE.AND P0, PT, R7, UR8, PT ;  /* 0x0000000807007c0c */ /* 0x000fe4000bf06270 */
[----:B------:R-:W-:Y:S01]  /*6d60*/  PRMT R107, RZ, 0x7610, R107 ;  /* 0x00007610ff6b7816 */ /* 0x000fe2000000006b */
[----:B0-----:R-:W-:-:S05]  /*6d70*/  IMAD.WIDE R14, R16, 0x2, R4 ;  /* 0x00000002100e7825 */ /* 0x001fca00078e0204 */
[----:B------:R2:W3:Y:S02]  /*6d80*/  @!P1 LDG.E.U16 R28, desc[UR10][R14.64] ;  /* 0x0000000a0e1c9981 */ /* 0x0004e4000c1e1500 */
[----:B--2---:R-:W-:-:S05]  /*6d90*/  IMAD.WIDE R14, R10, 0x2, R4 ;  /* 0x000000020a0e7825 */ /* 0x004fca00078e0204 */
[----:B------:R4:W2:Y:S02]  /*6da0*/  @!P0 LDG.E.U16 R107, desc[UR10][R14.64] ;  /* 0x0000000a0e6b8981 */ /* 0x0008a4000c1e1500 */
[----:B----4-:R-:W-:Y:S02]  /*6db0*/  IMAD.WIDE R14, R8, 0x2, R4 ;  /* 0x00000002080e7825 */ /* 0x010fe400078e0204 */
[----:B------:R-:W4:Y:S04]  /*6dc0*/  LDL R8, [R1+0x1ac] ;  /* 0x0001ac0001087983 */ /* 0x000f280000100800 */
[----:B------:R-:W2:Y:S01]  /*6dd0*/  LDL.LU R124, [R1+0x64] ;  /* 0x00006400017c7983 */ /* 0x000ea20000300800 */
[----:B------:R-:W-:-:S04]  /*6de0*/  LOP3.LUT R7, R13, 0x78, RZ, 0xfc, !PT ;  /* 0x000000780d077812 */ /* 0x000fc800078efcff */
[----:B------:R-:W-:Y:S02]  /*6df0*/  ISETP.GE.AND P1, PT, R7, UR8, PT ;  /* 0x0000000807007c0c */ /* 0x000fe4000bf26270 */
[----:B------:R-:W-:-:S11]  /*6e00*/  PRMT R7, RZ, 0x7610, R7 ;  /* 0x00007610ff077816 */ /* 0x000fd60000000007 */
[----:B------:R0:W4:Y:S02]  /*6e10*/  @!P1 LDG.E.U16 R7, desc[UR10][R14.64] ;  /* 0x0000000a0e079981 */ /* 0x000124000c1e1500 */
[C---:B0-----:R-:W-:Y:S02]  /*6e20*/  LOP3.LUT R14, R13.reuse, 0x74, RZ, 0xfc, !PT ;  /* 0x000000740d0e7812 */ /* 0x041fe400078efcff */
[----:B------:R-:W-:Y:S02]  /*6e30*/  LOP3.LUT R13, R13, 0x7c, RZ, 0xfc, !PT ;  /* 0x0000007c0d0d7812 */ /* 0x000fe400078efcff */
[----:B------:R-:W-:Y:S02]  /*6e40*/  ISETP.GE.AND P0, PT, R14, UR8, PT ;  /* 0x000000080e007c0c */ /* 0x000fe4000bf06270 */
[----:B------:R-:W-:Y:S02]  /*6e50*/  ISETP.GE.AND P1, PT, R13, UR8, PT ;  /* 0x000000080d007c0c */ /* 0x000fe4000bf26270 */
[----:B------:R-:W-:Y:S01]  /*6e60*/  PRMT R13, RZ, 0x7610, R13 ;  /* 0x00007610ff0d7816 */ /* 0x000fe2000000000d */
[----:B-----5:R-:W-:-:S02]  /*6e70*/  IMAD.WIDE R14, R9, 0x2, R4 ;  /* 0x00000002090e7825 */ /* 0x020fc400078e0204 */
[----:B------:R-:W5:Y:S06]  /*6e80*/  LDL R9, [R1+0x114] ;  /* 0x0001140001097983 */ /* 0x000f6c0000100800 */
[----:B------:R0:W4:Y:S01]  /*6e90*/  @!P0 LDG.E.U16 R13, desc[UR10][R14.64] ;  /* 0x0000000a0e0d8981 */ /* 0x000122000c1e1500 */
[----:B---3--:R-:W-:-:S03]  /*6ea0*/  IMAD.WIDE R16, R11, 0x2, R4 ;  /* 0x000000020b107825 */ /* 0x008fc600078e0204 */
[----:B------:R-:W3:Y:S04]  /*6eb0*/  LDL.LU R10, [R1+0x1b4] ;  /* 0x0001b400010a7983 */ /* 0x000ee80000300800 */
[----:B------:R-:W3:Y:S01]  /*6ec0*/  LDL R11, [R1+0x60] ;  /* 0x00006000010b7983 */ /* 0x000ee20000100800 */
[----:B0-----:R-:W-:-:S04]  /*6ed0*/  LOP3.LUT R14, R48, 0x7f, RZ, 0xc0, !PT ;  /* 0x0000007f300e7812 */ /* 0x001fc800078ec0ff */
[----:B------:R-:W-:Y:S02]  /*6ee0*/  ISETP.GE.AND P0, PT, R14, UR8, PT ;  /* 0x000000080e007c0c */ /* 0x000fe4000bf06270 */
[----:B------:R-:W-:Y:S01]  /*6ef0*/  PRMT R14, RZ, 0x7610, R14 ;  /* 0x00007610ff0e7816 */ /* 0x000fe2000000000e */
[----:B------:R0:W-:Y:S05]  /*6f00*/  STL [R1+0x390], R4 ;  /* 0x0003900401007387 */ /* 0x0001ea0000100800 */
[----:B------:R2:W3:Y:S04]  /*6f10*/  @!P1 LDG.E.U16 R14, desc[UR10][R16.64] ;  /* 0x0000000a100e9981 */ /* 0x0004e8000c1e1500 */
[----:B0-----:R-:W3:Y:S04]  /*6f20*/  LDL.LU R4, [R1+0x110] ;  /* 0x0001100001047983 */ /* 0x001ee80000300800 */
[----:B------:R0:W-:Y:S04]  /*6f30*/  STL [R1+0x38c], R5 ;  /* 0x00038c0501007387 */ /* 0x0001e80000100800 */
[----:B0-----:R-:W3:Y:S01]  /*6f40*/  LDL.LU R5, [R1+0x1a0] ;  /* 0x0001a00001057983 */ /* 0x001ee20000300800 */
[----:B------:R-:W-:-:S02]  /*6f50*/  PRMT R123, RZ, 0x7610, R123 ;  /* 0x00007610ff7b7816 */ /* 0x000fc4000000007b */
[----:B------:R-:W-:Y:S01]  /*6f60*/  PRMT R15, RZ, 0x7610, R15 ;  /* 0x00007610ff0f7816 */ /* 0x000fe2000000000f */
[----:B------:R-:W-:Y:S01]  /*6f70*/  BAR.SYNC.DEFER_BLOCKING 0x0 ;  /* 0x0000000000007b1d */ /* 0x000fe20000010000 */
[----:B--2---:R-:W-:-:S05]  /*6f80*/  IADD3 R16, P1, PT, R124, R2, RZ ;  /* 0x000000027c107210 */ /* 0x004fca0007f3e0ff */
[----:B------:R0:W-:Y:S04]  /*6f90*/  STL [R1+0x420], R124 ;  /* 0x0004207c01007387 */ /* 0x0001e80000100800 */
[----:B0-----:R-:W2:Y:S01]  /*6fa0*/  LDL.LU R124, [R1+0x1f8] ;  /* 0x0001f800017c7983 */ /* 0x001ea20000300800 */
[----:B------:R-:W-:-:S05]  /*6fb0*/  IMAD.X R17, R125, 0x1, R0, P1 ;  /* 0x000000017d117824 */ /* 0x000fca00008e0600 */
[----:B------:R2:W4:Y:S04]  /*6fc0*/  @!P0 LDG.E.U16 R123, desc[UR10][R16.64] ;  /* 0x0000000a107b8981 */ /* 0x000528000c1e1500 */
[----:B------:R-:W-:Y:S01]  /*6fd0*/  STL [R1+0x424], R125 ;  /* 0x0004247d01007387 */ /* 0x000fe20000100800 */
[----:B--2---:R-:W-:-:S05]  /*6fe0*/  IADD3 R16, P1, PT, R124, R2, RZ ;  /* 0x000000027c107210 */ /* 0x004fca0007f3e0ff */
[----:B---3--:R-:W-:Y:S01]  /*6ff0*/  IMAD.X R17, R10, 0x1, R0, P1 ;  /* 0x000000010a117824 */ /* 0x008fe200008e0600 */
[----:B------:R-:W-:-:S04]  /*7000*/  IADD3 R18, P1, PT, R18, R2, RZ ;  /* 0x0000000212127210 */ /* 0x000fc80007f3e0ff */
[----:B------:R0:W2:Y:S01]  /*7010*/  @!P0 LDG.E.U16 R15, desc[UR10][R16.64] ;  /* 0x0000000a100f8981 */ /* 0x0000a2000c1e1500 */
[----:B----4-:R-:W-:-:S03]  /*7020*/  IMAD.X R19, R8, 0x1, R0, P1 ;  /* 0x0000000108137824 */ /* 0x010fc600008e0600 */
[----:B------:R-:W3:Y:S01]  /*7030*/  LDL R8, [R1+0x1ec] ;  /* 0x0001ec0001087983 */ /* 0x000ee20000100800 */
[----:B0-----:R-:W-:-:S06]  /*7040*/  PRMT R16, RZ, 0x7610, R16 ;  /* 0x00007610ff107816 */ /* 0x001fcc0000000010 */
[----:B------:R5:W4:Y:S02]  /*7050*/  @!P0 LDG.E.U16 R16, desc[UR10][R18.64] ;  /* 0x0000000a12108981 */ /* 0x000b24000c1e1500 */
[-C--:B-----5:R-:W-:Y:S02]  /*7060*/  IADD3 R18, P1, PT, R9, R2.reuse, RZ ;  /* 0x0000000209127210 */ /* 0x0a0fe40007f3e0ff */
[----:B------:R-:W5:Y:S03]  /*7070*/  LDL R9, [R1+0x58] ;  /* 0x0000580001097983 */ /* 0x000f660000100800 */
[--C-:B------:R-:W-:Y:S01]  /*7080*/  IMAD.X R19, R11, 0x1, R0.reuse, P1 ;  /* 0x000000010b137824 */ /* 0x100fe200008e0600 */
[----:B------:R-:W-:Y:S01]  /*7090*/  IADD3 R72, P1, PT, R5, R2, RZ ;  /* 0x0000000205487210 */ /* 0x000fe20007f3e0ff */
[----:B------:R-:W2:Y:S04]  /*70a0*/  LDL R11, [R1+0x18c] ;  /* 0x00018c00010b7983 */ /* 0x000ea80000100800 */
[----:B------:R0:W-:Y:S04]  /*70b0*/  STL [R1+0x394], R5 ;  /* 0x0003940501007387 */ /* 0x0001e80000100800 */
[----:B0-----:R-:W2:Y:S01]  /*70c0*/  LDL.LU R5, [R1+0x19c] ;  /* 0x00019c0001057983 */ /* 0x001ea20000300800 */
[----:B------:R-:W-:-:S03]  /*70d0*/  IMAD.X R73, R4, 0x1, R0, P1 ;  /* 0x0000000104497824 */ /* 0x000fc600008e0600 */
[----:B------:R0:W-:Y:S04]  /*70e0*/  STL [R1+0x398], R4 ;  /* 0x0003980401007387 */ /* 0x0001e80000100800 */
[----:B0-----:R-:W4:Y:S01]  /*70f0*/  LDL.LU R4, [R1+0x104] ;  /* 0x0001040001047983 */ /* 0x001f220000300800 */
[----:B------:R-:W-:-:S06]  /*7100*/  PRMT R17, RZ, 0x7610, R17 ;  /* 0x00007610ff117816 */ /* 0x000fcc0000000011 */
[----:B------:R0:W5:Y:S02]  /*7110*/  @!P0 LDG.E.U16 R17, desc[UR10][R18.64] ;  /* 0x0000000a12118981 */ /* 0x000164000c1e1500 */
[----:B0-----:R-:W-:-:S06]  /*7120*/  PRMT R18, RZ, 0x7610, R18 ;  /* 0x00007610ff127816 */ /* 0x001fcc0000000012 */
[----:B------:R3:W5:Y:S01]  /*7130*/  @!P0 LDG.E.U16 R18, desc[UR10][R72.64] ;  /* 0x0000000a48128981 */ /* 0x000762000c1e1500 */
[----:B------:R-:W-:Y:S02]  /*7140*/  PRMT R19, RZ, 0x7610, R19 ;  /* 0x00007610ff137816 */ /* 0x000fe40000000013 */
[----:B---3--:R-:W-:Y:S02]  /*7150*/  IADD3 R72, P1, PT, R8, R2, RZ ;  /* 0x0000000208487210 */ /* 0x008fe40007f3e0ff */
[----:B------:R-:W3:Y:S03]  /*7160*/  LDL R8, [R1+0x4c] ;  /* 0x00004c0001087983 */ /* 0x000ee60000100800 */
[----:B--2---:R-:W-:Y:S01]  /*7170*/  IMAD.X R73, R5, 0x1, R0, P1 ;  /* 0x0000000105497824 */ /* 0x004fe200008e0600 */
[----:B------:R0:W-:Y:S04]  /*7180*/  STL [R1+0x39c], R5 ;  /* 0x00039c0501007387 */ /* 0x0001e80000100800 */
[----:B------:R1:W2:Y:S04]  /*7190*/  @!P0 LDG.E.U16 R19, desc[UR10][R72.64] ;  /* 0x0000000a48138981 */ /* 0x0002a8000c1e1500 */
[----:B0-----:R-:W2:Y:S01]  /*71a0*/  LDL.LU R5, [R1+0x190] ;  /* 0x0001900001057983 */ /* 0x001ea20000300800 */
[C---:B-1----:R-:W-:Y:S01]  /*71b0*/  LOP3.LUT R73, R48.reuse, 0x180, RZ, 0xc0, !PT ;  /* 0x0000018030497812 */ /* 0x042fe200078ec0ff */
[----:B------:R-:W-:-:S03]  /*71c0*/  IMAD.SHL.U32 R72, R48, 0x2, RZ ;  /* 0x0000000230487824 */ /* 0x000fc600078e00ff */
[----:B------:R-:W-:Y:S01]  /*71d0*/  SHF.R.U32.HI R48, RZ, 0x3, R73 ;  /* 0x00000003ff307819 */ /* 0x000fe20000011649 */
[----:B----4-:R0:W-:Y:S03]  /*71e0*/  STL [R1+0x3a0], R4 ;  /* 0x0003a00401007387 */ /* 0x0101e60000100800 */
[----:B------:R-:W-:Y:S02]  /*71f0*/  LOP3.LUT R48, R48, 0x3fe, R72, 0x78, !PT ;  /* 0x000003fe30307812 */ /* 0x000fe400078e7848 */
[----:B------:R-:W-:Y:S02]  /*7200*/  IADD3 R72, P1, PT, R4, R2, RZ ;  /* 0x0000000204487210 */ /* 0x000fe40007f3e0ff */
[----:B0-----:R-:W4:Y:S01]  /*7210*/  LDL.LU R4, [R1+0x100] ;  /* 0x0001000001047983 */ /* 0x001f220000300800 */
[----:B------:R-:W-:Y:S02]  /*7220*/  PRMT R122, RZ, 0x7610, R122 ;  /* 0x00007610ff7a7816 */ /* 0x000fe4000000007a */
[----:B-----5:R-:W-:-:S02]  /*7230*/  IMAD.X R73, R9, 0x1, R0, P1 ;  /* 0x0000000109497824 */ /* 0x020fc400008e0600 */
[----:B------:R-:W5:Y:S04]  /*7240*/  LDL R9, [R1+0x184] ;  /* 0x0001840001097983 */ /* 0x000f680000100800 */
[----:B------:R2:W3:Y:S02]  /*7250*/  @!P0 LDG.E.U16 R122, desc[UR10][R72.64] ;  /* 0x0000000a487a8981 */ /* 0x0004e4000c1e1500 */
[----:B--2---:R-:W-:Y:S02]  /*7260*/  IADD3 R72, P1, PT, R5, R2, RZ ;  /* 0x0000000205487210 */ /* 0x004fe40007f3e0ff */
[----:B------:R0:W-:Y:S04]  /*7270*/  STL [R1+0x3a4], R5 ;  /* 0x0003a40501007387 */ /* 0x0001e80000100800 */
[----:B0-----:R-:W2:Y:S01]  /*7280*/  LDL.LU R5, [R1+0xf8] ;  /* 0x0000f80001057983 */ /* 0x001ea20000300800 */
[----:B----4-:R-:W-:-:S03]  /*7290*/  IMAD.X R73, R4, 0x1, R0, P1 ;  /* 0x0000000104497824 */ /* 0x010fc600008e0600 */
[----:B------:R0:W-:Y:S04]  /*72a0*/  STL [R1+0x3a8], R4 ;  /* 0x0003a80401007387 */ /* 0x0001e80000100800 */
[----:B0-----:R-:W4:Y:S01]  /*72b0*/  LDL.LU R4, [R1+0xf0] ;  /* 0x0000f00001047983 */ /* 0x001f220000300800 */
[----:B------:R-:W-:-:S06]  /*72c0*/  PRMT R121, RZ, 0x7610, R121 ;  /* 0x00007610ff797816 */ /* 0x000fcc0000000079 */
[----:B------:R0:W3:Y:S01]  /*72d0*/  @!P0 LDG.E.U16 R121, desc[UR10][R72.64] ;  /* 0x0000000a48798981 */ /* 0x0000e2000c1e1500 */
[----:B------:R-:W-:Y:S02]  /*72e0*/  PRMT R120, RZ, 0x7610, R120 ;  /* 0x00007610ff787816 */ /* 0x000fe40000000078 */
[----:B0-----:R-:W-:-:S05]  /*72f0*/  IADD3 R72, P1, PT, R11, R2, RZ ;  /* 0x000000020b487210 */ /* 0x001fca0007f3e0ff */
[----:B--2---:R-:W-:Y:S01]  /*7300*/  IMAD.X R73, R5, 0x1, R0, P1 ;  /* 0x0000000105497824 */ /* 0x004fe200008e0600 */
[----:B------:R0:W-:Y:S04]  /*7310*/  STL [R1+0x3ac], R5 ;  /* 0x0003ac0501007387 */ /* 0x0001e80000100800 */
[----:B------:R4:W2:Y:S04]  /*7320*/  @!P0 LDG.E.U16 R120, desc[UR10][R72.64] ;  /* 0x0000000a48788981 */ /* 0x0008a8000c1e1500 */
[----:B0-----:R-:W2:Y:S01]  /*7330*/  LDL.LU R5, [R1+0xec] ;  /* 0x0000ec0001057983 */ /* 0x001ea20000300800 */
[----:B----4-:R-:W-:-:S03]  /*7340*/  IADD3 R72, P1, PT, R4, R2, RZ ;  /* 0x0000000204487210 */ /* 0x010fc60007f3e0ff */
[----:B------:R0:W-:Y:S04]  /*7350*/  STL [R1+0x3b0], R4 ;  /* 0x0003b00401007387 */ /* 0x0001e80000100800 */
[----:B0-----:R-:W4:Y:S01]  /*7360*/  LDL.LU R4, [R1+0x48] ;  /* 0x0000480001047983 */ /* 0x001f220000300800 */
[----:B------:R-:W-:Y:S01]  /*7370*/  PRMT R119, RZ, 0x7610, R119 ;  /* 0x00007610ff777816 */ /* 0x000fe20000000077 */
[----:B---3--:R-:W-:Y:S02]  /*7380*/  IMAD.X R73, R8, 0x1, R0, P1 ;  /* 0x0000000108497824 */ /* 0x008fe400008e0600 */
[----:B------:R-:W3:Y:S04]  /*7390*/  LDL R8, [R1+0x40] ;  /* 0x0000400001087983 */ /* 0x000ee80000100800 */
[----:B------:R2:W3:Y:S02]  /*73a0*/  @!P0 LDG.E.U16 R119, desc[UR10][R72.64] ;  /* 0x0000000a48778981 */ /* 0x0004e4000c1e1500 */
[----:B--2---:R-:W-:-:S02]  /*73b0*/  IADD3 R72, P1, PT, R5, R2, RZ ;  /* 0x0000000205487210 */ /* 0x004fc40007f3e0ff */
[----:B------:R0:W-:Y:S04]  /*73c0*/  STL [R1+0x3b4], R5 ;  /* 0x0003b40501007387 */ /* 0x0001e80000100800 */
[----:B0-----:R-:W2:Y:S01]  /*73d0*/  LDL.LU R5, [R1+0xe4] ;  /* 0x0000e40001057983 */ /* 0x001ea20000300800 */
[----:B----4-:R-:W-:-:S03]  /*73e0*/  IMAD.X R73, R4, 0x1, R0, P1 ;  /* 0x0000000104497824 */ /* 0x010fc600008e0600 */
[----:B------:R0:W-:Y:S04]  /*73f0*/  STL [R1+0x3b8], R4 ;  /* 0x0003b80401007387 */ /* 0x0001e80000100800 */
[----:B0-----:R-:W4:Y:S04]  /*7400*/  LDL.LU R4, [R1+0xdc] ;  /* 0x0000dc0001047983 */ /* 0x001f280000300800 */
[----:B------:R-:W3:Y:S04]  /*7410*/  LDL R125, [R1+0xd4] ;  /* 0x0000d400017d7983 */ /* 0x000ee80000100800 */
[----:B------:R-:W3:Y:S01]  /*7420*/  LDL R11, [R1+0x34] ;  /* 0x00003400010b7983 */ /* 0x000ee20000100800 */
[----:B------:R-:W-:-:S06]  /*7430*/  PRMT R118, RZ, 0x7610, R118 ;  /* 0x00007610ff767816 */ /* 0x000fcc0000000076 */
[----:B------:R5:W3:Y:S01]  /*7440*/  @!P0 LDG.E.U16 R118, desc[UR10][R72.64] ;  /* 0x0000000a48768981 */ /* 0x000ae2000c1e1500 */
[----:B------:R-:W-:Y:S02]  /*7450*/  PRMT R117, RZ, 0x7610, R117 ;  /* 0x00007610ff757816 */ /* 0x000fe40000000075 */
[----:B-----5:R-:W-:Y:S02]  /*7460*/  IADD3 R72, P1, PT, R9, R2, RZ ;  /* 0x0000000209487210 */ /* 0x020fe40007f3e0ff */
[----:B------:R-:W-:Y:S01]  /*7470*/  PRMT R116, RZ, 0x7610, R116 ;  /* 0x00007610ff747816 */ /* 0x000fe20000000074 */
[----:B------:R-:W5:Y:S01]  /*7480*/  LDL R9, [R1+0xcc] ;  /* 0x0000cc0001097983 */ /* 0x000f620000100800 */
[----:B------:R-:W-:Y:S01]  /*7490*/  PRMT R115, RZ, 0x7610, R115 ;  /* 0x00007610ff737816 */ /* 0x000fe20000000073 */
[----:B--2---:R-:W-:-:S05]  /*74a0*/  IMAD.X R73, R5, 0x1, R0, P1 ;  /* 0x0000000105497824 */ /* 0x004fca00008e0600 */
[----:B------:R4:W2:Y:S02]  /*74b0*/  @!P0 LDG.E.U16 R117, desc[UR10][R72.64] ;  /* 0x0000000a48758981 */ /* 0x0008a4000c1e1500 */
[----:B----4-:R-:W-:-:S05]  /*74c0*/  IADD3 R72, P1, PT, R4, R2, RZ ;  /* 0x0000000204487210 */ /* 0x010fca0007f3e0ff */
[----:B---3--:R-:W-:-:S05]  /*74d0*/  IMAD.X R73, R8, 0x1, R0, P1 ;  /* 0x0000000108497824 */ /* 0x008fca00008e0600 */
[----:B------:R0:W3:Y:S04]  /*74e0*/  @!P0 LDG.E.U16 R116, desc[UR10][R72.64] ;  /* 0x0000000a48748981 */ /* 0x0000e8000c1e1500 */
[----:B------:R-:W-:Y:S01]  /*74f0*/  STL [R1+0x3bc], R5 ;  /* 0x0003bc0501007387 */ /* 0x000fe20000100800 */
[----:B0-----:R-:W-:-:S03]  /*7500*/  IADD3 R72, P1, PT, R125, R2, RZ ;  /* 0x000000027d487210 */ /* 0x001fc60007f3e0ff */
[----:B------:R0:W-:Y:S02]  /*7510*/  STL [R1+0x3c0], R4 ;  /* 0x0003c00401007387 */ /* 0x0001e40000100800 */
[----:B------:R-:W-:Y:S02]  /*7520*/  IMAD.X R73, R11, 0x1, R0, P1 ;  /* 0x000000010b497824 */ /* 0x000fe400008e0600 */
[----:B------:R-:W4:Y:S04]  /*7530*/  LDL R55, [R1+0xc4] ;  /* 0x0000c40001377983 */ /* 0x000f280000100800 */
[----:B------:R-:W2:Y:S04]  /*7540*/  LDL R8, [R1+0x3c] ;  /* 0x00003c0001087983 */ /* 0x000ea80000100800 */
[----:B0-----:R-:W2:Y:S04]  /*7550*/  LDL.LU R4, [R1+0x17c] ;  /* 0x00017c0001047983 */ /* 0x001ea80000300800 */
[----:B------:R-:W2:Y:S04]  /*7560*/  LDL.LU R5, [R1+0x44] ;  /* 0x0000440001057983 */ /* 0x000ea80000300800 */
[----:B------:R0:W2:Y:S01]  /*7570*/  @!P0 LDG.E.U16 R115, desc[UR10][R72.64] ;  /* 0x0000000a48738981 */ /* 0x0000a2000c1e1500 */
[----:B------:R-:W-:-:S03]  /*7580*/  PRMT R114, RZ, 0x7610, R114 ;  /* 0x00007610ff727816 */ /* 0x000fc60000000072 */
[----:B------:R-:W2:Y:S01]  /*7590*/  LDL R125, [R1+0xbc] ;  /* 0x0000bc00017d7983 */ /* 0x000ea20000100800 */
[----:B------:R-:W-:-:S03]  /*75a0*/  PRMT R113, RZ, 0x7610, R113 ;  /* 0x00007610ff717816 */ /* 0x000fc60000000071 */
[----:B------:R-:W2:Y:S04]  /*75b0*/  LDL R11, [R1+0x2c] ;  /* 0x00002c00010b7983 */ /* 0x000ea80000100800 */
[----:B------:R-:W0:Y:S01]  /*75c0*/  LDL R73, [R1+0x178] ;  /* 0x0001780001497983 */ /* 0x000e220000100800 */
[----:B------:R-:W1:Y:S01]  /*75d0*/  S2UR UR6, SR_CgaCtaId ;  /* 0x00000000000679c3 */ /* 0x000e620000008800 */
[----:B0-----:R-:W-:-:S05]  /*75e0*/  IADD3 R72, P1, PT, R73, R2, RZ ;  /* 0x0000000249487210 */ /* 0x001fca0007f3e0ff */
[--C-:B-----5:R-:W-:Y:S02]  /*75f0*/  IMAD.X R73, R9, 0x1, R0.reuse, P1 ;  /* 0x0000000109497824 */ /* 0x120fe400008e0600 */
[----:B------:R-:W5:Y:S04]  /*7600*/  LDL R9, [R1+0x170] ;  /* 0x0001700001097983 */ /* 0x000f680000100800 */
[----:B------:R4:W3:Y:S02]  /*7610*/  @!P0 LDG.E.U16 R114, desc[UR10][R72.64] ;  /* 0x0000000a48728981 */ /* 0x0008e4000c1e1500 */
[----:B----4-:R-:W-:Y:S02]  /*7620*/  IADD3 R72, P1, PT, R55, R2, RZ ;  /* 0x0000000237487210 */ /* 0x010fe40007f3e0ff */
[----:B------:R-:W4:Y:S03]  /*7630*/  LDL R55, [R1+0xb0] ;  /* 0x0000b00001377983 */ /* 0x000f260000100800 */
[----:B--2---:R-:W-:Y:S01]  /*7640*/  IMAD.X R73, R8, 0x1, R0, P1 ;  /* 0x0000000108497824 */ /* 0x004fe200008e0600 */
[----:B------:R-:W-:Y:S01]  /*7650*/  UMOV UR4, 0x400 ;  /* 0x0000040000047882 */ /* 0x000fe20000000000 */
[----:B------:R-:W2:Y:S04]  /*7660*/  LDL R8, [R1+0x20] ;  /* 0x0000200001087983 */ /* 0x000ea80000100800 */
[----:B------:R0:W2:Y:S04]  /*7670*/  @!P0 LDG.E.U16 R113, desc[UR10][R72.64] ;  /* 0x0000000a48718981 */ /* 0x0000a8000c1e1500 */
[----:B------:R-:W2:Y:S01]  /*7680*/  LDL R73, [R1+0x1e0] ;  /* 0x0001e00001497983 */ /* 0x000ea20000100800 */
[----:B-1----:R-:W-:Y:S01]  /*7690*/  ULEA UR4, UR6, UR4, 0x18 ;  /* 0x0000000406047291 */ /* 0x002fe2000f8ec0ff */
[----:B0-----:R-:W-:-:S08]  /*76a0*/  PRMT R72, RZ, 0x7610, R72 ;  /* 0x00007610ff487816 */ /* 0x001fd00000000048 */
[----:B------:R0:W-:Y:S04]  /*76b0*/  STS.U16 [R48+UR4+0x14800], R50 ;  /* 0x0148003230007988 */ /* 0x0001e80008000404 */
[----:B------:R1:W-:Y:S01]  /*76c0*/  STS.U16 [R48+UR4+0x14000], R51 ;  /* 0x0140003330007988 */ /* 0x0003e20008000404 */
[----:B0-----:R-:W-:-:S03]  /*76d0*/  IADD3 R50, P1, PT, R125, R2, RZ ;  /* 0x000000027d327210 */ /* 0x001fc60007f3e0ff */
[----:B------:R-:W3:Y:S02]  /*76e0*/  LDL R125, [R1+0x168] ;  /* 0x00016800017d7983 */ /* 0x000ee40000100800 */
[----:B-1----:R-:W-:Y:S02]  /*76f0*/  IMAD.X R51, R11, 0x1, R0, P1 ;  /* 0x000000010b337824 */ /* 0x002fe400008e0600 */
[----:B------:R-:W3:Y:S04]  /*7700*/  LDL R11, [R1+0xac] ;  /* 0x0000ac00010b7983 */ /* 0x000ee80000100800 */
[----:B------:R2:W3:Y:S01]  /*7710*/  @!P0 LDG.E.U16 R72, desc[UR10][R50.64] ;  /* 0x0000000a32488981 */ /* 0x0004e2000c1e1500 */
[----:B------:R-:W-:Y:S02]  /*7720*/  PRMT R112, RZ, 0x7610, R112 ;  /* 0x00007610ff707816 */ /* 0x000fe40000000070 */
[----:B--2---:R-:W-:-:S02]  /*7730*/  IADD3 R50, P1, PT, R73, R2, RZ ;  /* 0x0000000249327210 */ /* 0x004fc40007f3e0ff */
[----:B------:R-:W2:Y:S03]  /*7740*/  LDL R73, [R1+0xa8] ;  /* 0x0000a80001497983 */ /* 0x000ea60000100800 */
[----:B-----5:R-:W-:Y:S02]  /*7750*/  IMAD.X R51, R9, 0x1, R0, P1 ;  /* 0x0000000109337824 */ /* 0x020fe400008e0600 */
[----:B------:R-:W5:Y:S04]  /*7760*/  LDL R9, [R1+0x160] ;  /* 0x0001600001097983 */ /* 0x000f680000100800 */
[----:B------:R4:W2:Y:S02]  /*7770*/  @!P0 LDG.E.U16 R112, desc[UR10][R50.64] ;  /* 0x0000000a32708981 */ /* 0x0008a4000c1e1500 */
[----:B----4-:R-:W-:-:S02]  /*7780*/  IADD3 R50, P1, PT, R55, R2, RZ ;  /* 0x0000000237327210 */ /* 0x010fc40007f3e0ff */
[----:B------:R-:W4:Y:S03]  /*7790*/  LDL R55, [R1+0x1d4] ;  /* 0x0001d40001377983 */ /* 0x000f260000100800 */
[----:B------:R-:W-:Y:S02]  /*77a0*/  IMAD.X R51, R8, 0x1, R0, P1 ;  /* 0x0000000108337824 */ /* 0x000fe400008e0600 */
[----:B------:R-:W4:Y:S04]  /*77b0*/  LDL R8, [R1+0x15c] ;  /* 0x00015c0001087983 */ /* 0x000f280000100800 */
[----:B------:R3:W-:Y:S04]  /*77c0*/  STS.U16 [R48+UR4+0x16000], R30 ;  /* 0x0160001e30007988 */ /* 0x0007e80008000404 */
[----:B------:R0:W-:Y:S01]  /*77d0*/  STS.U16 [R48+UR4+0x10000], R105 ;  /* 0x0100006930007988 */ /* 0x0001e20008000404 */
[----:B---3--:R-:W-:-:S03]  /*77e0*/  IADD3 R30, P1, PT, R125, R2, RZ ;  /* 0x000000027d1e7210 */ /* 0x008fc60007f3e0ff */
[----:B------:R1:W-:Y:S01]  /*77f0*/  STS.U16 [R48+UR4+0x15800], R31 ;  /* 0x0158001f30007988 */ /* 0x0003e20008000404 */
[----:B0-----:R-:W-:Y:S01]  /*7800*/  PRMT R105, RZ, 0x7610, R105 ;  /* 0x00007610ff697816 */ /* 0x001fe20000000069 */
[----:B-1----:R-:W-:Y:S02]  /*7810*/  IMAD.X R31, R11, 0x1, R0, P1 ;  /* 0x000000010b1f7824 */ /* 0x002fe400008e0600 */
[----:B------:R-:W3:Y:S04]  /*7820*/  LDL R11, [R1+0x9c] ;  /* 0x00009c00010b7983 */ /* 0x000ee80000100800 */
[----:B------:R5:W3:Y:S02]  /*7830*/  @!P0 LDG.E.U16 R105, desc[UR10][R30.64] ;  /* 0x0000000a1e698981 */ /* 0x000ae4000c1e1500 */
[----:B-----5:R-:W-:-:S02]  /*7840*/  IADD3 R30, P1, PT, R9, R2, RZ ;  /* 0x00000002091e7210 */ /* 0x020fc40007f3e0ff */
[----:B------:R-:W5:Y:S03]  /*7850*/  LDL R9, [R1+0x18] ;  /* 0x0000180001097983 */ /* 0x000f660000100800 */
[----:B--2---:R-:W-:Y:S02]  /*7860*/  IMAD.X R31, R73, 0x1, R0, P1 ;  /* 0x00000001491f7824 */ /* 0x004fe400008e0600 */
[----:B------:R-:W2:Y:S04]  /*7870*/  LDL R73, [R1+0x150] ;  /* 0x0001500001497983 */ /* 0x000ea80000100800 */
[----:B------:R0:W-:Y:S04]  /*7880*/  STS.U16 [R48+UR4+0x10800], R104 ;  /* 0x0108006830007988 */ /* 0x0001e80008000404 */
[----:B------:R4:W-:Y:S01]  /*7890*/  STS.U16 [R48+UR4+0x17000], R28 ;  /* 0x0170001c30007988 */ /* 0x0009e20008000404 */
[----:B0-----:R-:W-:-:S02]  /*78a0*/  PRMT R104, RZ, 0x7610, R104 ;  /* 0x00007610ff687816 */ /* 0x001fc40000000068 */
[----:B----4-:R-:W-:Y:S02]  /*78b0*/  IADD3 R28, P1, PT, R55, R2, RZ ;  /* 0x00000002371c7210 */ /* 0x010fe40007f3e0ff */
[----:B------:R-:W4:Y:S04]  /*78c0*/  LDL R55, [R1+0x98] ;  /* 0x0000980001377983 */ /* 0x000f280000100800 */
[----:B------:R-:W4:Y:S04]  /*78d0*/  @!P0 LDG.E.U16 R104, desc[UR10][R30.64] ;  /* 0x0000000a1e688981 */ /* 0x000f28000c1e1500 */
[----:B------:R0:W-:Y:S04]  /*78e0*/  STS.U16 [R48+UR4+0x16800], R29 ;  /* 0x0168001d30007988 */ /* 0x0001e80008000404 */
[----:B------:R-:W4:Y:S01]  /*78f0*/  LDL R31, [R1+0x1cc] ;  /* 0x0001cc00011f7983 */ /* 0x000f220000100800 */
[----:B0-----:R-:W-:-:S03]  /*7900*/  IMAD.X R29, R8, 0x1, R0, P1 ;  /* 0x00000001081d7824 */ /* 0x001fc600008e0600 */
[----:B------:R0:W-:Y:S04]  /*7910*/  STS.U16 [R48+UR4+0x11000], R79 ;  /* 0x0110004f30007988 */ /* 0x0001e80008000404 */
[----:B------:R-:W4:Y:S04]  /*7920*/  LDL R8, [R1+0x14c] ;  /* 0x00014c0001087983 */ /* 0x000f280000100800 */
[----:B------:R-:W4:Y:S01]  /*7930*/  LDL R30, [R1+0x8c] ;  /* 0x00008c00011e7983 */ /* 0x000f220000100800 */
[----:B0-----:R-:W-:-:S06]  /*7940*/  PRMT R79, RZ, 0x7610, R79 ;  /* 0x00007610ff4f7816 */ /* 0x001fcc000000004f */
[----:B------:R3:W4:Y:S02]  /*7950*/  @!P0 LDG.E.U16 R79, desc[UR10][R28.64] ;  /* 0x0000000a1c4f8981 */ /* 0x000724000c1e1500 */
[----:B---3--:R-:W-:Y:S02]  /*7960*/  IADD3 R28, P1, PT, R11, R2, RZ ;  /* 0x000000020b1c7210 */ /* 0x008fe40007f3e0ff */
[----:B------:R0:W-:Y:S04]  /*7970*/  STS.U16 [R48+UR4+0x17800], R7 ;  /* 0x0178000730007988 */ /* 0x0001e80008000404 */
[----:B------:R-:W-:Y:S04]  /*7980*/  STS.U16 [R48+UR4+0x11800], R78 ;  /* 0x0118004e30007988 */ /* 0x000fe80008000404 */
[----:B------:R1:W-:Y:S04]  /*7990*/  STS.U16 [R48+UR4+0x12000], R77 ;  /* 0x0120004d30007988 */ /* 0x0003e80008000404 */
[----:B------:R-:W-:Y:S04]  /*79a0*/  STS.U16 [R48+UR4+0x12800], R76 ;  /* 0x0128004c30007988 */ /* 0x000fe80008000404 */
[----:B------:R-:W-:Y:S04]  /*79b0*/  STS.U16 [R48+UR4+0x13000], R75 ;  /* 0x0130004b30007988 */ /* 0x000fe80008000404 */
[----:B------:R-:W-:Y:S04]  /*79c0*/  STS.U16 [R48+UR4+0x13800], R74 ;  /* 0x0138004a30007988 */ /* 0x000fe80008000404 */
[----:B------:R-:W-:Y:S04]  /*79d0*/  STS.U16 [R48+UR4+0x15000], R49 ;  /* 0x0150003130007988 */ /* 0x000fe80008000404 */
[----:B------:R-:W3:Y:S01]  /*79e0*/  LDL R11, [R1+0x140] ;  /* 0x00014000010b7983 */ /* 0x000ee20000100800 */
[----:B-----5:R-:W-:-:S03]  /*79f0*/  IMAD.X R29, R9, 0x1, R0, P1 ;  /* 0x00000001091d7824 */ /* 0x020fc600008e0600 */
[----:B------:R-:W5:Y:S01]  /*7a00*/  LDL R9, [R1+0x10] ;  /* 0x0000100001097983 */ /* 0x000f620000100800 */
[----:B0-----:R-:W-:-:S05]  /*7a10*/  LOP3.LUT R7, R48, 0x40, RZ, 0x3c, !PT ;  /* 0x0000004030077812 */ /* 0x001fca00078e3cff */
[----:B------:R2:W-:Y:S01]  /*7a20*/  STS.U16 [R7+UR4+0x10c00], R26 ;  /* 0x010c001a07007988 */ /* 0x0005e20008000404 */
[----:B-1----:R-:W-:-:S03]  /*7a30*/  PRMT R77, RZ, 0x7610, R77 ;  /* 0x00007610ff4d7816 */ /* 0x002fc6000000004d */
[----:B------:R4:W-:Y:S01]  /*7a40*/  STS.U16 [R7+UR4+0x10400], R27 ;  /* 0x0104001b07007988 */ /* 0x0009e20008000404 */
[----:B--2---:R-:W-:-:S05]  /*7a50*/  IADD3 R26, P1, PT, R73, R2, RZ ;  /* 0x00000002491a7210 */ /* 0x004fca0007f3e0ff */
[----:B----4-:R-:W-:Y:S01]  /*7a60*/  IMAD.X R27, R55, 0x1, R0, P1 ;  /* 0x00000001371b7824 */ /* 0x010fe200008e0600 */
[----:B------:R0:W-:Y:S04]  /*7a70*/  STS.U16 [R7+UR4+0x11c00], R24 ;  /* 0x011c001807007988 */ /* 0x0001e80008000404 */
[----:B------:R1:W2:Y:S04]  /*7a80*/  @!P0 LDG.E.U16 R77, desc[UR10][R26.64] ;  /* 0x0000000a1a4d8981 */ /* 0x0002a8000c1e1500 */
[----:B------:R-:W4:Y:S01]  /*7a90*/  LDL R55, [R1+0x1c4] ;  /* 0x0001c40001377983 */ /* 0x000f220000100800 */
[----:B-1----:R-:W-:-:S03]  /*7aa0*/  IADD3 R26, P1, PT, R31, R2, RZ ;  /* 0x000000021f1a7210 */ /* 0x002fc60007f3e0ff */
[----:B------:R5:W-:Y:S04]  /*7ab0*/  STS.U16 [R7+UR4+0x11400], R25 ;  /* 0x0114001907007988 */ /* 0x000be80008000404 */
[----:B------:R-:W2:Y:S01]  /*7ac0*/  LDL R31, [R1+0x7c] ;  /* 0x00007c00011f7983 */ /* 0x000ea20000100800 */
[----:B------:R-:W-:-:S03]  /*7ad0*/  IMAD.X R27, R8, 0x1, R0, P1 ;  /* 0x00000001081b7824 */ /* 0x000fc600008e0600 */
[----:B------:R-:W2:Y:S01]  /*7ae0*/  LDL R8, [R1+0x88] ;  /* 0x0000880001087983 */ /* 0x000ea20000100800 */
[----:B0-----:R-:W-:Y:S02]  /*7af0*/  IADD3 R24, P1, PT, R30, R2, RZ ;  /* 0x000000021e187210 */ /* 0x001fe40007f3e0ff */
[----:B------:R-:W-:Y:S01]  /*7b00*/  PRMT R78, RZ, 0x7610, R78 ;  /* 0x00007610ff4e7816 */ /* 0x000fe2000000004e */
[----:B------:R-:W4:Y:S01]  /*7b10*/  LDL R30, [R1+0x8] ;  /* 0x00000800011e7983 */ /* 0x000f220000100800 */
[----:B------:R-:W-:-:S04]  /*7b20*/  PRMT R75, RZ, 0x7610, R75 ;  /* 0x00007610ff4b7816 */ /* 0x000fc8000000004b */
[----:B------:R-:W4:Y:S04]  /*7b30*/  @!P0 LDG.E.U16 R78, desc[UR10][R28.64] ;  /* 0x0000000a1c4e8981 */ /* 0x000f28000c1e1500 */
[----:B------:R-:W4:Y:S04]  /*7b40*/  LDL R29, [R1+0x130] ;  /* 0x00013000011d7983 */ /* 0x000f280000100800 */
[----:B------:R-:W4:Y:S01]  /*7b50*/  LDL R28, [R1+0x78] ;  /* 0x00007800011c7983 */ /* 0x000f220000100800 */
[----:B-----5:R-:W-:-:S03]  /*7b60*/  IMAD.X R25, R9, 0x1, R0, P1 ;  /* 0x0000000109197824 */ /* 0x020fc600008e0600 */
[----:B------:R-:W5:Y:S04]  /*7b70*/  LDL R9, [R1+0x13c] ;  /* 0x00013c0001097983 */ /* 0x000f680000100800 */
[----:B------:R3:W5:Y:S01]  /*7b80*/  @!P0 LDG.E.U16 R75, desc[UR10][R24.64] ;  /* 0x0000000a184b8981 */ /* 0x000762000c1e1500 */
[----:B------:R-:W-:-:S06]  /*7b90*/  PRMT R76, RZ, 0x7610, R76 ;  /* 0x00007610ff4c7816 */ /* 0x000fcc000000004c */
[----:B------:R-:W5:Y:S01]  /*7ba0*/  @!P0 LDG.E.U16 R76, desc[UR10][R26.64] ;  /* 0x0000000a1a4c8981 */ /* 0x000f62000c1e1500 */
[----:B---3--:R-:W-:-:S03]  /*7bb0*/  IADD3 R24, P1, PT, R11, R2, RZ ;  /* 0x000000020b187210 */ /* 0x008fc60007f3e0ff */
[----:B------:R-:W3:Y:S01]  /*7bc0*/  LDL R11, [R1+0x1bc] ;  /* 0x0001bc00010b7983 */ /* 0x000ee20000100800 */
[----:B------:R-:W-:-:S03]  /*7bd0*/  PRMT R74, RZ, 0x7610, R74 ;  /* 0x00007610ff4a7816 */ /* 0x000fc6000000004a */
[----:B------:R-:W3:Y:S04]  /*7be0*/  LDL R27, [R1+0x6c] ;  /* 0x00006c00011b7983 */ /* 0x000ee80000100800 */
[----:B------:R-:W3:Y:S04]  /*7bf0*/  LDL R26, [R1] ;  /* 0x00000000011a7983 */ /* 0x000ee80000100800 */
[----:B------:R4:W-:Y:S01]  /*7c00*/  STS.U16 [R7+UR4+0x12c00], R22 ;  /* 0x012c001607007988 */ /* 0x0009e20008000404 */
[----:B--2---:R-:W-:-:S03]  /*7c10*/  IMAD.X R25, R8, 0x1, R0, P1 ;  /* 0x0000000108197824 */ /* 0x004fc600008e0600 */
[----:B------:R-:W2:Y:S01]  /*7c20*/  LDL R8, [R1+0x12c] ;  /* 0x00012c0001087983 */ /* 0x000ea20000100800 */
[----:B----4-:R-:W-:-:S03]  /*7c30*/  IADD3 R22, P1, PT, R55, R2, RZ ;  /* 0x0000000237167210 */ /* 0x010fc60007f3e0ff */
[----:B------:R-:W4:Y:S04]  /*7c40*/  @!P0 LDG.E.U16 R74, desc[UR10][R24.64] ;  /* 0x0000000a184a8981 */ /* 0x000f28000c1e1500 */
[----:B------:R5:W-:Y:S04]  /*7c50*/  STS.U16 [R7+UR4+0x12400], R23 ;  /* 0x0124001707007988 */ /* 0x000be80008000404 */
[----:B------:R-:W4:Y:S01]  /*7c60*/  LDL R24, [R1+0x120] ;  /* 0x0001200001187983 */ /* 0x000f220000100800 */
[----:B------:R-:W-:-:S03]  /*7c70*/  PRMT R109, RZ, 0x7610, R109 ;  /* 0x00007610ff6d7816 */ /* 0x000fc6000000006d */
[----:B------:R0:W-:Y:S01]  /*7c80*/  STS.U16 [R7+UR4+0x13400], R3 ;  /* 0x0134000307007988 */ /* 0x0001e20008000404 */
[----:B------:R-:W-:-:S03]  /*7c90*/  PRMT R111, RZ, 0x7610, R111 ;  /* 0x00007610ff6f7816 */ /* 0x000fc6000000006f */
[----:B------:R3:W-:Y:S04]  /*7ca0*/  STS.U16 [R7+UR4+0x14400], R20 ;  /* 0x0144001407007988 */ /* 0x0007e80008000404 */
[----:B------:R-:W4:Y:S04]  /*7cb0*/  @!P0 LDG.E.U16 R111, desc[UR10][R50.64] ;  /* 0x0000000a326f8981 */ /* 0x000f28000c1e1500 */
[----:B------:R2:W-:Y:S04]  /*7cc0*/  STS.U16 [R7+UR4+0x13c00], R21 ;  /* 0x013c001507007988 */ /* 0x0005e80008000404 */
[----:B------:R-:W4:Y:S01]  /*7cd0*/  LDL R25, [R1+0x118] ;  /* 0x0001180001197983 */ /* 0x000f220000100800 */
[----:B-----5:R-:W-:-:S03]  /*7ce0*/  IMAD.X R23, R9, 0x1, R0, P1 ;  /* 0x0000000109177824 */ /* 0x020fc600008e0600 */
[----:B------:R-:W5:Y:S04]  /*7cf0*/  LDL R9, [R1+0x68] ;  /* 0x0000680001097983 */ /* 0x000f680000100800 */
[----:B------:R1:W5:Y:S01]  /*7d00*/  @!P0 LDG.E.U16 R109, desc[UR10][R22.64] ;  /* 0x0000000a166d8981 */ /* 0x000362000c1e1500 */
[----:B0-----:R-:W-:Y:S02]  /*7d10*/  PRMT R3, RZ, 0x7610, R3 ;  /* 0x00007610ff037816 */ /* 0x001fe40000000003 */
[----:B-1----:R-:W-:-:S05]  /*7d20*/  IADD3 R22, P1, PT, R31, R2, RZ ;  /* 0x000000021f167210 */ /* 0x002fca0007f3e0ff */
[----:B------:R-:W-:-:S05]  /*7d30*/  IMAD.X R23, R30, 0x1, R0, P1 ;  /* 0x000000011e177824 */ /* 0x000fca00008e0600 */
[----:B------:R0:W5:Y:S02]  /*7d40*/  @!P0 LDG.E.U16 R3, desc[UR10][R22.64] ;  /* 0x0000000a16038981 */ /* 0x000164000c1e1500 */
[----:B0-----:R-:W-:-:S05]  /*7d50*/  IADD3 R22, P1, PT, R29, R2, RZ ;  /* 0x000000021d167210 */ /* 0x001fca0007f3e0ff */
[----:B------:R-:W-:Y:S01]  /*7d60*/  IMAD.X R23, R28, 0x1, R0, P1 ;  /* 0x000000011c177824 */ /* 0x000fe200008e0600 */
[----:B---3--:R-:W-:Y:S02]  /*7d70*/  IADD3 R20, P1, PT, R11, R2, RZ ;  /* 0x000000020b147210 */ /* 0x008fe40007f3e0ff */
[----:B------:R-:W-:Y:S01]  /*7d80*/  PRMT R50, RZ, 0x7610, R50 ;  /* 0x00007610ff327816 */ /* 0x000fe20000000032 */
[----:B------:R-:W3:Y:S02]  /*7d90*/  LDL.LU R11, [R1+0x1b0] ;  /* 0x0001b000010b7983 */ /* 0x000ee40000300800 */
[----:B--2---:R-:W-:Y:S01]  /*7da0*/  IMAD.X R21, R8, 0x1, R0, P1 ;  /* 0x0000000108157824 */ /* 0x004fe200008e0600 */
[----:B------:R-:W-:Y:S01]  /*7db0*/  PRMT R49, RZ, 0x7610, R49 ;  /* 0x00007610ff317816 */ /* 0x000fe20000000031 */
[----:B------:R-:W2:Y:S04]  /*7dc0*/  LDL.LU R8, [R1+0x11c] ;  /* 0x00011c0001087983 */ /* 0x000ea80000300800 */
[----:B------:R0:W2:Y:S01]  /*7dd0*/  @!P0 LDG.E.U16 R50, desc[UR10][R20.64] ;  /* 0x0000000a14328981 */ /* 0x0000a2000c1e1500 */
[----:B------:R-:W-:-:S03]  /*7de0*/  PRMT R51, RZ, 0x7610, R51 ;  /* 0x00007610ff337816 */ /* 0x000fc60000000033 */
[----:B------:R-:W2:Y:S04]  /*7df0*/  LDL.LU R28, [R1+0x1a8] ;  /* 0x0001a800011c7983 */ /* 0x000ea80000300800 */
[----:B------:R-:W2:Y:S01]  /*7e00*/  @!P0 LDG.E.U16 R51, desc[UR10][R22.64] ;  /* 0x0000000a16338981 */ /* 0x000ea2000c1e1500 */
[----:B0-----:R-:W-:-:S05]  /*7e10*/  IADD3 R20, P1, PT, R27, R2, RZ ;  /* 0x000000021b147210 */ /* 0x001fca0007f3e0ff */
[----:B------:R-:W-:Y:S01]  /*7e20*/  IMAD.X R21, R26, 0x1, R0, P1 ;  /* 0x000000011a157824 */ /* 0x000fe200008e0600 */
[----:B------:R-:W2:Y:S04]  /*7e30*/  LDL R23, [R1+0x198] ;  /* 0x0001980001177983 */ /* 0x000ea80000100800 */
[----:B------:R4:W2:Y:S04]  /*7e40*/  @!P0 LDG.E.U16 R49, desc[UR10][R20.64] ;  /* 0x0000000a14318981 */ /* 0x0008a8000c1e1500 */
[----:B------:R-:W2:Y:S01]  /*7e50*/  LDL R22, [R1+0x194] ;  /* 0x0001940001167983 */ /* 0x000ea20000100800 */
[----:B----4-:R-:W-:-:S03]  /*7e60*/  IADD3 R20, P1, PT, R24, R2, RZ ;  /* 0x0000000218147210 */ /* 0x010fc60007f3e0ff */
[----:B------:R0:W-:Y:S02]  /*7e70*/  STS.U16 [R7+UR4+0x16400], R110 ;  /* 0x0164006e07007988 */ /* 0x0001e40008000404 */
[----:B-----5:R-:W-:Y:S02]  /*7e80*/  IMAD.X R21, R9, 0x1, R0, P1 ;  /* 0x0000000109157824 */ /* 0x020fe400008e0600 */
[----:B------:R-:W4:Y:S04]  /*7e90*/  LDL R9, [R1+0x108] ;  /* 0x0001080001097983 */ /* 0x000f280000100800 */
[----:B------:R-:W5:Y:S04]  /*7ea0*/  LDL.LU R24, [R1+0x1a4] ;  /* 0x0001a40001187983 */ /* 0x000f680000300800 */
[----:B------:R-:W4:Y:S04]  /*7eb0*/  LDL.LU R27, [R1+0x5c] ;  /* 0x00005c00011b7983 */ /* 0x000f280000300800 */
[----:B------:R-:W4:Y:S04]  /*7ec0*/  LDL.LU R73, [R1+0x1f0] ;  /* 0x0001f00001497983 */ /* 0x000f280000300800 */
[----:B------:R-:W5:Y:S04]  /*7ed0*/  LDL.LU R125, [R1+0x54] ;  /* 0x00005400017d7983 */ /* 0x000f680000300800 */
[----:B0-----:R-:W5:Y:S04]  /*7ee0*/  LDL.LU R110, [R1+0x10c] ;  /* 0x00010c00016e7983 */ /* 0x001f680000300800 */
[----:B------:R-:W5:Y:S04]  /*7ef0*/  LDL.LU R31, [R1+0x1e8] ;  /* 0x0001e800011f7983 */ /* 0x000f680000300800 */
[----:B------:R0:W-:Y:S01]  /*7f00*/  STS.U16 [R7+UR4+0x15400], R6 ;  /* 0x0154000607007988 */ /* 0x0001e20008000404 */
[----:B------:R-:W-:-:S03]  /*7f10*/  PRMT R108, RZ, 0x7610, R108 ;  /* 0x00007610ff6c7816 */ /* 0x000fc6000000006c */
[----:B------:R1:W-:Y:S04]  /*7f20*/  STS.U16 [R7+UR4+0x15c00], R106 ;  /* 0x015c006a07007988 */ /* 0x0003e80008000404 */
[----:B------:R1:W-:Y:S01]  /*7f30*/  STS.U16 [R7+UR4+0x14c00], R12 ;  /* 0x014c000c07007988 */ /* 0x0003e20008000404 */
[----:B0-----:R-:W-:-:S03]  /*7f40*/  PRMT R6, RZ, 0x7610, R6 ;  /* 0x00007610ff067816 */ /* 0x001fc60000000006 */
[----:B------:R-:W5:Y:S04]  /*7f50*/  LDL.LU R55, [R1+0xfc] ;  /* 0x0000fc0001377983 */ /* 0x000f680000300800 */
[----:B------:R3:W5:Y:S02]  /*7f60*/  @!P0 LDG.E.U16 R6, desc[UR10][R20.64] ;  /* 0x0000000a14068981 */ /* 0x000764000c1e1500 */
[----:B---3--:R-:W-:-:S05]  /*7f70*/  IADD3 R20, P1, PT, R11, R2, RZ ;  /* 0x000000020b147210 */ /* 0x008fca0007f3e0ff */
[----:B--2---:R-:W-:-:S05]  /*7f80*/  IMAD.X R21, R8, 0x1, R0, P1 ;  /* 0x0000000108157824 */ /* 0x004fca00008e0600 */
[----:B------:R0:W2:Y:S01]  /*7f90*/  @!P0 LDG.E.U16 R108, desc[UR10][R20.64] ;  /* 0x0000000a146c8981 */ /* 0x0000a2000c1e1500 */
[----:B-1----:R-:W-:Y:S02]  /*7fa0*/  PRMT R106, RZ, 0x7610, R106 ;  /* 0x00007610ff6a7816 */ /* 0x002fe4000000006a */
[----:B0-----:R-:W-:-:S05]  /*7fb0*/  IADD3 R20, P1, PT, R28, R2, RZ ;  /* 0x000000021c147210 */ /* 0x001fca0007f3e0ff */
[----:B------:R-:W-:Y:S01]  /*7fc0*/  IMAD.X R21, R25, 0x1, R0, P1 ;  /* 0x0000000119157824 */ /* 0x000fe200008e0600 */
[----:B------:R-:W-:Y:S01]  /*7fd0*/  PRMT R12, RZ, 0x7610, R12 ;  /* 0x00007610ff0c7816 */ /* 0x000fe2000000000c */
[----:B------:R0:W-:Y:S04]  /*7fe0*/  STS.U16 [R7+UR4+0x17400], R13 ;  /* 0x0174000d07007988 */ /* 0x0001e80008000404 */
[----:B------:R4:W3:Y:S04]  /*7ff0*/  @!P0 LDG.E.U16 R106, desc[UR10][R20.64] ;  /* 0x0000000a146a8981 */ /* 0x0008e8000c1e1500 */
[----:B------:R-:W2:Y:S01]  /*8000*/  LDL R25, [R1+0xf4] ;  /* 0x0000f40001197983 */ /* 0x000ea20000100800 */
[----:B0-----:R-:W-:-:S03]  /*8010*/  PRMT R13, RZ, 0x7610, R13 ;  /* 0x00007610ff0d7816 */ /* 0x001fc6000000000d */
[----:B------:R0:W-:Y:S02]  /*8020*/  STS.U16 [R7+UR4+0x17c00], R14 ;  /* 0x017c000e07007988 */ /* 0x0001e40008000404 */
[----:B0-----:R-:W-:Y:S01]  /*8030*/  PRMT R14, RZ, 0x7610, R14 ;  /* 0x00007610ff0e7816 */ /* 0x001fe2000000000e */
[----:B------:R-:W-:Y:S01]  /*8040*/  IMAD.MOV.U32 R30, RZ, RZ, R10 ;  /* 0x000000ffff1e7224 */ /* 0x000fe200078e000a */
[----:B----4-:R-:W-:-:S05]  /*8050*/  IADD3 R20, P1, PT, R73, R2, RZ ;  /* 0x0000000249147210 */ /* 0x010fca0007f3e0ff */
[----:B-----5:R-:W-:-:S05]  /*8060*/  IMAD.X R21, R24, 0x1, R0, P1 ;  /* 0x0000000118157824 */ /* 0x020fca00008e0600 */
[----:B------:R0:W4:Y:S02]  /*8070*/  @!P0 LDG.E.U16 R12, desc[UR10][R20.64] ;  /* 0x0000000a140c8981 */ /* 0x000124000c1e1500 */
[----:B0-----:R-:W-:-:S05]  /*8080*/  IADD3 R20, P1, PT, R110, R2, RZ ;  /* 0x000000026e147210 */ /* 0x001fca0007f3e0ff */
[----:B------:R-:W-:-:S05]  /*8090*/  IMAD.X R21, R27, 0x1, R0, P1 ;  /* 0x000000011b157824 */ /* 0x000fca00008e0600 */
[----:B------:R0:W5:Y:S02]  /*80a0*/  @!P0 LDG.E.U16 R13, desc[UR10][R20.64] ;  /* 0x0000000a140d8981 */ /* 0x000164000c1e1500 */
[-C--:B0-----:R-:W-:Y:S02]  /*80b0*/  IADD3 R20, P1, PT, R23, R2.reuse, RZ ;  /* 0x0000000217147210 */ /* 0x081fe40007f3e0ff */
[----:B------:R-:W3:Y:S03]  /*80c0*/  LDL R23, [R1+0x1e4] ;  /* 0x0001e40001177983 */ /* 0x000ee60000100800 */
[----:B------:R-:W-:Y:S02]  /*80d0*/  IMAD.X R21, R9, 0x1, R0, P1 ;  /* 0x0000000109157824 */ /* 0x000fe400008e0600 */
[----:B------:R-:W3:Y:S04]  /*80e0*/  LDL R9, [R1+0x50] ;  /* 0x0000500001097983 */ /* 0x000ee80000100800 */
[----:B------:R0:W4:Y:S02]  /*80f0*/  @!P0 LDG.E.U16 R14, desc[UR10][R20.64] ;  /* 0x0000000a140e8981 */ /* 0x000124000c1e1500 */
[----:B0-----:R-:W-:-:S05]  /*8100*/  IADD3 R20, P1, PT, R31, R2, RZ ;  /* 0x000000021f147210 */ /* 0x001fca0007f3e0ff */
[----:B------:R-:W-:Y:S02]  /*8110*/  IMAD.X R21, R22, 0x1, R0, P1 ;  /* 0x0000000116157824 */ /* 0x000fe400008e0600 */
[----:B------:R-:W4:Y:S04]  /*8120*/  LDL R22, [R1+0x188] ;  /* 0x0001880001167983 */ /* 0x000f280000100800 */
[----:B------:R-:W5:Y:S04]  /*8130*/  LDL.LU R10, [R1+0xe8] ;  /* 0x0000e800010a7983 */ /* 0x000f680000300800 */
[----:B------:R-:W-:Y:S04]  /*8140*/  STS.U16 [R7+UR4+0x16c00], R107 ;  /* 0x016c006b07007988 */ /* 0x000fe80008000404 */
[----:B------:R0:W-:Y:S02]  /*8150*/  STS.U16 [R48+UR4], R15 ;  /* 0x0000000f30007988 */ /* 0x0001e40008000404 */
[----:B0-----:R-:W-:-:S02]  /*8160*/  PRMT R15, RZ, 0x7610, R15 ;  /* 0x00007610ff0f7816 */ /* 0x001fc4000000000f */
[----:B------:R0:W-:Y:S04]  /*8170*/  STS.U16 [R48+UR4+0x800], R16 ;  /* 0x0008001030007988 */ /* 0x0001e80008000404 */
[----:B------:R1:W5:Y:S01]  /*8180*/  @!P0 LDG.E.U16 R15, desc[UR10][R20.64] ;  /* 0x0000000a140f8981 */ /* 0x000362000c1e1500 */
[----:B0-----:R-:W-:Y:S02]  /*8190*/  PRMT R16, RZ, 0x7610, R16 ;  /* 0x00007610ff107816 */ /* 0x001fe40000000010 */
[----:B-1----:R-:W-:-:S05]  /*81a0*/  IADD3 R20, P1, PT, R55, R2, RZ ;  /* 0x0000000237147210 */ /* 0x002fca0007f3e0ff */
[----:B------:R-:W-:Y:S01]  /*81b0*/  IMAD.X R21, R125, 0x1, R0, P1 ;  /* 0x000000017d157824 */ /* 0x000fe200008e0600 */
[----:B------:R0:W-:Y:S04]  /*81c0*/  STS.U16 [R48+UR4+0x1000], R17 ;  /* 0x0010001130007988 */ /* 0x0001e80008000404 */
[----:B------:R2:W5:Y:S01]  /*81d0*/  @!P0 LDG.E.U16 R16, desc[UR10][R20.64] ;  /* 0x0000000a14108981 */ /* 0x000562000c1e1500 */
[----:B0-----:R-:W-:Y:S02]  /*81e0*/  PRMT R17, RZ, 0x7610, R17 ;  /* 0x00007610ff117816 */ /* 0x001fe40000000011 */
[----:B--2---:R-:W-:Y:S01]  /*81f0*/  IADD3 R20, P1, PT, R25, R2, RZ ;  /* 0x0000000219147210 */ /* 0x004fe20007f3e0ff */
[----:B------:R-:W-:Y:S04]  /*8200*/  STL [R1+0x42c], R125 ;  /* 0x00042c7d01007387 */ /* 0x000fe80000100800 */
[----:B------:R-:W2:Y:S04]  /*8210*/  LDL R25, [R1+0xe0] ;  /* 0x0000e00001197983 */ /* 0x000ea80000100800 */
[----:B------:R0:W-:Y:S02]  /*8220*/  STS.U16 [R48+UR4+0x1800], R18 ;  /* 0x0018001230007988 */ /* 0x0001e40008000404 */
[----:B0-----:R-:W-:Y:S01]  /*8230*/  PRMT R18, RZ, 0x7610, R18 ;  /* 0x00007610ff127816 */ /* 0x001fe20000000012 */
[----:B------:R-:W-:-:S02]  /*8240*/  IMAD.MOV.U32 R29, RZ, RZ, R124 ;  /* 0x000000ffff1d7224 */ /* 0x000fc400078e007c */
[----:B---3--:R-:W-:Y:S02]  /*8250*/  IMAD.X R21, R9, 0x1, R0, P1 ;  /* 0x0000000109157824 */ /* 0x008fe400008e0600 */
[----:B------:R-:W3:Y:S04]  /*8260*/  LDL.LU R9, [R1+0x180] ;  /* 0x0001800001097983 */ /* 0x000ee80000300800 */
[----:B------:R0:W2:Y:S04]  /*8270*/  @!P0 LDG.E.U16 R17, desc[UR10][R20.64] ;  /* 0x0000000a14118981 */ /* 0x0000a8000c1e1500 */
[----:B------:R-:W2:Y:S01]  /*8280*/  LDL.LU R124, [R1+0x30] ;  /* 0x00003000017c7983 */ /* 0x000ea20000300800 */
[----:B0-----:R-:W-:-:S05]  /*8290*/  IADD3 R20, P1, PT, R23, R2, RZ ;  /* 0x0000000217147210 */ /* 0x001fca0007f3e0ff */
[----:B----4-:R-:W-:-:S05]  /*82a0*/  IMAD.X R21, R22, 0x1, R0, P1 ;  /* 0x0000000116157824 */ /* 0x010fca00008e0600 */
[----:B------:R5:W4:Y:S04]  /*82b0*/  @!P0 LDG.E.U16 R18, desc[UR10][R20.64] ;  /* 0x0000000a14128981 */ /* 0x000b28000c1e1500 */
[----:B------:R0:W-:Y:S01]  /*82c0*/  STL [R1+0x3c4], R5 ;  /* 0x0003c40501007387 */ /* 0x0001e20000100800 */
[----:B-----5:R-:W-:-:S05]  /*82d0*/  IADD3 R20, P1, PT, R10, R2, RZ ;  /* 0x000000020a147210 */ /* 0x020fca0007f3e0ff */
[----:B------:R-:W-:Y:S02]  /*82e0*/  IMAD.X R21, R5, 0x1, R0, P1 ;  /* 0x0000000105157824 */ /* 0x000fe400008e0600 */
[----:B0-----:R-:W5:Y:S04]  /*82f0*/  LDL.LU R5, [R1+0xd8] ;  /* 0x0000d80001057983 */ /* 0x001f680000300800 */
[----:B------:R0:W-:Y:S02]  /*8300*/  STS.U16 [R48+UR4+0x2000], R19 ;  /* 0x0020001330007988 */ /* 0x0001e40008000404 */
[----:B0-----:R-:W-:-:S06]  /*8310*/  PRMT R19, RZ, 0x7610, R19 ;  /* 0x00007610ff137816 */ /* 0x001fcc0000000013 */
[----:B------:R0:W4:Y:S04]  /*8320*/  @!P0 LDG.E.U16 R19, desc[UR10][R20.64] ;  /* 0x0000000a14138981 */ /* 0x000128000c1e1500 */
[----:B------:R1:W-:Y:S01]  /*8330*/  STS.U16 [R48+UR4+0x2800], R122 ;  /* 0x0028007a30007988 */ /* 0x0003e20008000404 */
[----:B0-----:R-:W-:-:S03]  /*8340*/  PRMT R20, RZ, 0x7610, R20 ;  /* 0x00007610ff147816 */ /* 0x001fc60000000014 */
[----:B-1----:R-:W4:Y:S04]  /*8350*/  LDL.LU R122, [R1+0x38] ;  /* 0x00003800017a7983 */ /* 0x002f280000300800 */
[----:B------:R-:W4:Y:S04]  /*8360*/  LDL.LU R125, [R1+0xb8] ;  /* 0x0000b800017d7983 */ /* 0x000f280000300800 */
[----:B------:R-:W4:Y:S04]  /*8370*/  LDL R26, [R1+0xc8] ;  /* 0x0000c800011a7983 */ /* 0x000f280000100800 */
[----:B------:R0:W-:Y:S04]  /*8380*/  STL [R1+0x3c8], R4 ;  /* 0x0003c80401007387 */ /* 0x0001e80000100800 */
[----:B------:R-:W-:Y:S01]  /*8390*/  STS.U16 [R48+UR4+0x3800], R120 ;  /* 0x0038007830007988 */ /* 0x000fe20008000404 */
[----:B---3--:R-:W-:-:S05]  /*83a0*/  IADD3 R22, P1, PT, R9, R2, RZ ;  /* 0x0000000209167210 */ /* 0x008fca0007f3e0ff */
[----:B--2---:R-:W-:-:S05]  /*83b0*/  IMAD.X R23, R25, 0x1, R0, P1 ;  /* 0x0000000119177824 */ /* 0x004fca00008e0600 */
[----:B------:R1:W2:Y:S02]  /*83c0*/  @!P0 LDG.E.U16 R20, desc[UR10][R22.64] ;  /* 0x0000000a16148981 */ /* 0x0002a4000c1e1500 */
[----:B-1----:R-:W-:Y:S02]  /*83d0*/  IADD3 R22, P1, PT, R4, R2, RZ ;  /* 0x0000000204167210 */ /* 0x002fe40007f3e0ff */
[----:B0-----:R-:W3:Y:S03]  /*83e0*/  LDL.LU R4, [R1+0x174] ;  /* 0x0001740001047983 */ /* 0x001ee60000300800 */
[----:B-----5:R-:W-:Y:S01]  /*83f0*/  IMAD.X R23, R5, 0x1, R0, P1 ;  /* 0x0000000105177824 */ /* 0x020fe200008e0600 */
[----:B------:R0:W-:Y:S04]  /*8400*/  STL [R1+0x3cc], R5 ;  /* 0x0003cc0501007387 */ /* 0x0001e80000100800 */
[----:B0-----:R-:W5:Y:S04]  /*8410*/  LDL.LU R5, [R1+0xc0] ;  /* 0x0000c00001057983 */ /* 0x001f680000300800 */
[----:B------:R-:W2:Y:S01]  /*8420*/  LDL.LU R120, [R1+0xd0] ;  /* 0x0000d00001787983 */ /* 0x000ea20000300800 */
[----:B------:R-:W-:-:S03]  /*8430*/  PRMT R21, RZ, 0x7610, R21 ;  /* 0x00007610ff157816 */ /* 0x000fc60000000015 */
[----:B------:R0:W-:Y:S04]  /*8440*/  STS.U16 [R48+UR4+0x3000], R121 ;  /* 0x0030007930007988 */ /* 0x0001e80008000404 */
[----:B------:R1:W3:Y:S01]  /*8450*/  @!P0 LDG.E.U16 R21, desc[UR10][R22.64] ;  /* 0x0000000a16158981 */ /* 0x0002e2000c1e1500 */
[----:B0-----:R-:W-:Y:S01]  /*8460*/  IMAD.MOV.U32 R121, RZ, RZ, R24 ;  /* 0x000000ffff797224 */ /* 0x001fe200078e0018 */
[----:B-1----:R-:W-:Y:S02]  /*8470*/  PRMT R22, RZ, 0x7610, R22 ;  /* 0x00007610ff167816 */ /* 0x002fe40000000016 */
[----:B------:R0:W-:Y:S01]  /*8480*/  STL [R1+0x428], R124 ;  /* 0x0004287c01007387 */ /* 0x0001e20000100800 */
[----:B--2---:R-:W-:-:S05]  /*8490*/  IADD3 R24, P1, PT, R120, R2, RZ ;  /* 0x0000000278187210 */ /* 0x004fca0007f3e0ff */
[----:B----4-:R-:W-:-:S05]  /*84a0*/  IMAD.X R25, R122, 0x1, R0, P1 ;  /* 0x000000017a197824 */ /* 0x010fca00008e0600 */
[----:B------:R1:W2:Y:S02]  /*84b0*/  @!P0 LDG.E.U16 R22, desc[UR10][R24.64] ;  /* 0x0000000a18168981 */ /* 0x0002a4000c1e1500 */
[----:B-1----:R-:W-:-:S05]  /*84c0*/  IADD3 R24, P1, PT, R26, R2, RZ ;  /* 0x000000021a187210 */ /* 0x002fca0007f3e0ff */
[----:B------:R-:W-:Y:S01]  /*84d0*/  IMAD.X R25, R124, 0x1, R0, P1 ;  /* 0x000000017c197824 */ /* 0x000fe200008e0600 */
[----:B---3--:R-:W-:Y:S01]  /*84e0*/  IADD3 R26, P1, PT, R4, R2, RZ ;  /* 0x00000002041a7210 */ /* 0x008fe20007f3e0ff */
[----:B0-----:R-:W3:Y:S04]  /*84f0*/  LDL.LU R124, [R1+0x28] ;  /* 0x00002800017c7983 */ /* 0x001ee80000300800 */
[----:B------:R0:W-:Y:S04]  /*8500*/  STL [R1+0x3d0], R4 ;  /* 0x0003d00401007387 */ /* 0x0001e80000100800 */
[----:B0-----:R-:W4:Y:S01]  /*8510*/  LDL.LU R4, [R1+0xb4] ;  /* 0x0000b40001047983 */ /* 0x001f220000300800 */
[----:B------:R-:W-:-:S03]  /*8520*/  PRMT R23, RZ, 0x7610, R23 ;  /* 0x00007610ff177816 */ /* 0x000fc60000000017 */
[----:B------:R0:W-:Y:S04]  /*8530*/  STS.U16 [R48+UR4+0x4000], R119 ;  /* 0x0040007730007988 */ /* 0x0001e80008000404 */
[----:B------:R1:W2:Y:S04]  /*8540*/  @!P0 LDG.E.U16 R23, desc[UR10][R24.64] ;  /* 0x0000000a18178981 */ /* 0x0002a8000c1e1500 */
[----:B-----5:R5:W-:Y:S01]  /*8550*/  STL [R1+0x3d4], R5 ;  /* 0x0003d40501007387 */ /* 0x020be20000100800 */
[----:B0-----:R-:W-:Y:S02]  /*8560*/  IMAD.MOV.U32 R119, RZ, RZ, R27 ;  /* 0x000000ffff777224 */ /* 0x001fe400078e001b */
[----:B------:R-:W-:Y:S01]  /*8570*/  IMAD.X R27, R5, 0x1, R0, P1 ;  /* 0x00000001051b7824 */ /* 0x000fe200008e0600 */
[----:B-1----:R-:W-:Y:S01]  /*8580*/  PRMT R24, RZ, 0x7610, R24 ;  /* 0x00007610ff187816 */ /* 0x002fe20000000018 */
[----:B------:R0:W-:Y:S04]  /*8590*/  STS.U16 [R48+UR4+0x5000], R117 ;  /* 0x0050007530007988 */ /* 0x0001e80008000404 */
[----:B-----5:R-:W5:Y:S04]  /*85a0*/  LDL.LU R5, [R1+0x24] ;  /* 0x0000240001057983 */ /* 0x020f680000300800 */
[----:B------:R1:W2:Y:S01]  /*85b0*/  @!P0 LDG.E.U16 R24, desc[UR10][R26.64] ;  /* 0x0000000a1a188981 */ /* 0x0002a2000c1e1500 */
[----:B0-----:R-:W-:-:S02]  /*85c0*/  IMAD.MOV.U32 R117, RZ, RZ, R119 ;  /* 0x000000ffff757224 */ /* 0x001fc400078e0077 */
[----:B------:R-:W-:Y:S02]  /*85d0*/  IMAD.MOV.U32 R119, RZ, RZ, R121 ;  /* 0x000000ffff777224 */ /* 0x000fe400078e0079 */
[----:B------:R-:W-:Y:S02]  /*85e0*/  IMAD.MOV.U32 R121, RZ, RZ, R30 ;  /* 0x000000ffff797224 */ /* 0x000fe400078e001e */
[----:B------:R-:W2:Y:S01]  /*85f0*/  LDL R30, [R1+0x1dc] ;  /* 0x0001dc00011e7983 */ /* 0x000ea20000100800 */
[----:B-1----:R-:W-:-:S03]  /*8600*/  IADD3 R26, P1, PT, R125, R2, RZ ;  /* 0x000000027d1a7210 */ /* 0x002fc60007f3e0ff */
[----:B------:R0:W-:Y:S02]  /*8610*/  STS.U16 [R48+UR4+0x5800], R116 ;  /* 0x0058007430007988 */ /* 0x0001e40008000404 */
[----:B0-----:R-:W-:Y:S02]  /*8620*/  IMAD.MOV.U32 R116, RZ, RZ, R28 ;  /* 0x000000ffff747224 */ /* 0x001fe400078e001c */
[----:B---3--:R-:W-:Y:S01]  /*8630*/  IMAD.X R27, R124, 0x1, R0, P1 ;  /* 0x000000017c1b7824 */ /* 0x008fe200008e0600 */
[----:B----4-:R-:W-:Y:S01]  /*8640*/  IADD3 R28, P1, PT, R4, R2, RZ ;  /* 0x00000002041c7210 */ /* 0x010fe20007f3e0ff */
[----:B------:R0:W-:Y:S04]  /*8650*/  STL [R1+0x3d8], R4 ;  /* 0x0003d80401007387 */ /* 0x0001e80000100800 */
[----:B0-----:R-:W3:Y:S01]  /*8660*/  LDL.LU R4, [R1+0x16c] ;  /* 0x00016c0001047983 */ /* 0x001ee20000300800 */
[----:B------:R-:W-:-:S03]  /*8670*/  PRMT R25, RZ, 0x7610, R25 ;  /* 0x00007610ff197816 */ /* 0x000fc60000000019 */
[----:B------:R0:W-:Y:S04]  /*8680*/  STS.U16 [R48+UR4+0x4800], R118 ;  /* 0x0048007630007988 */ /* 0x0001e80008000404 */
[----:B------:R1:W4:Y:S01]  /*8690*/  @!P0 LDG.E.U16 R25, desc[UR10][R26.64] ;  /* 0x0000000a1a198981 */ /* 0x000322000c1e1500 */
[----:B0-----:R-:W-:Y:S02]  /*86a0*/  IMAD.MOV.U32 R118, RZ, RZ, R122 ;  /* 0x000000ffff767224 */ /* 0x001fe400078e007a */
[----:B------:R-:W-:Y:S01]  /*86b0*/  IMAD.MOV.U32 R122, RZ, RZ, R29 ;  /* 0x000000ffff7a7224 */ /* 0x000fe200078e001d */
[----:B-1----:R-:W-:Y:S01]  /*86c0*/  PRMT R26, RZ, 0x7610, R26 ;  /* 0x00007610ff1a7816 */ /* 0x002fe2000000001a */
[----:B-----5:R-:W-:Y:S01]  /*86d0*/  IMAD.X R29, R5, 0x1, R0, P1 ;  /* 0x00000001051d7824 */ /* 0x020fe200008e0600 */
[----:B------:R0:W-:Y:S04]  /*86e0*/  STL [R1+0x3dc], R5 ;  /* 0x0003dc0501007387 */ /* 0x0001e80000100800 */
[----:B------:R2:W5:Y:S04]  /*86f0*/  @!P0 LDG.E.U16 R26, desc[UR10][R28.64] ;  /* 0x0000000a1c1a8981 */ /* 0x000568000c1e1500 */
[----:B0-----:R-:W4:Y:S01]  /*8700*/  LDL.LU R5, [R1+0x1d8] ;  /* 0x0001d80001057983 */ /* 0x001f220000300800 */
[----:B--2---:R-:W-:-:S03]  /*8710*/  IADD3 R28, P1, PT, R30, R2, RZ ;  /* 0x000000021e1c7210 */ /* 0x004fc60007f3e0ff */
[----:B------:R-:W-:Y:S02]  /*8720*/  STS.U16 [R48+UR4+0x6800], R114 ;  /* 0x0068007230007988 */ /* 0x000fe40008000404 */
[----:B---3--:R-:W-:Y:S02]  /*8730*/  IMAD.X R29, R4, 0x1, R0, P1 ;  /* 0x00000001041d7824 */ /* 0x008fe400008e0600 */
[----:B------:R0:W-:Y:S04]  /*8740*/  STL [R1+0x3e0], R4 ;  /* 0x0003e00401007387 */ /* 0x0001e80000100800 */
[----:B0-----:R-:W2:Y:S04]  /*8750*/  LDL.LU R4, [R1+0xa4] ;  /* 0x0000a40001047983 */ /* 0x001ea80000300800 */
[----:B------:R-:W3:Y:S01]  /*8760*/  LDL R114, [R1+0x164] ;  /* 0x0001640001727983 */ /* 0x000ee20000100800 */
[----:B------:R-:W-:-:S03]  /*8770*/  PRMT R27, RZ, 0x7610, R27 ;  /* 0x00007610ff1b7816 */ /* 0x000fc6000000001b */
[----:B------:R0:W-:Y:S04]  /*8780*/  STS.U16 [R48+UR4+0x6000], R115 ;  /* 0x0060007330007988 */ /* 0x0001e80008000404 */
[----:B------:R1:W2:Y:S01]  /*8790*/  @!P0 LDG.E.U16 R27, desc[UR10][R28.64] ;  /* 0x0000000a1c1b8981 */ /* 0x0002a2000c1e1500 */
[----:B----4-:R-:W-:Y:S01]  /*87a0*/  IADD3 R30, P1, PT, R5, R2, RZ ;  /* 0x00000002051e7210 */ /* 0x010fe20007f3e0ff */
[----:B0-----:R-:W-:Y:S01]  /*87b0*/  IMAD.MOV.U32 R115, RZ, RZ, R31 ;  /* 0x000000ffff737224 */ /* 0x001fe200078e001f */
[----:B-1----:R-:W-:Y:S01]  /*87c0*/  PRMT R28, RZ, 0x7610, R28 ;  /* 0x00007610ff1c7816 */ /* 0x002fe2000000001c */
[----:B------:R0:W-:Y:S04]  /*87d0*/  STL [R1+0x3e4], R5 ;  /* 0x0003e40501007387 */ /* 0x0001e80000100800 */
[----:B0-----:R-:W4:Y:S01]  /*87e0*/  LDL.LU R5, [R1+0x1c] ;  /* 0x00001c0001057983 */ /* 0x001f220000300800 */
[----:B---3--:R-:W-:-:S02]  /*87f0*/  IMAD.X R31, R114, 0x1, R0, P1 ;  /* 0x00000001721f7824 */ /* 0x008fc400008e0600 */
[----:B------:R-:W-:Y:S02]  /*8800*/  IMAD.MOV.U32 R114, RZ, RZ, R73 ;  /* 0x000000ffff727224 */ /* 0x000fe400078e0049 */
[----:B------:R-:W3:Y:S04]  /*8810*/  LDL R73, [R1+0x158] ;  /* 0x0001580001497983 */ /* 0x000ee80000100800 */
[----:B------:R0:W5:Y:S02]  /*8820*/  @!P0 LDG.E.U16 R28, desc[UR10][R30.64] ;  /* 0x0000000a1e1c8981 */ /* 0x000164000c1e1500 */
[----:B0-----:R-:W-:Y:S01]  /*8830*/  IMAD.MOV.U32 R31, RZ, RZ, R55 ;  /* 0x000000ffff1f7224 */ /* 0x001fe200078e0037 */
[----:B--2---:R-:W-:Y:S01]  /*8840*/  IADD3 R30, P1, PT, R4, R2, RZ ;  /* 0x00000002041e7210 */ /* 0x004fe20007f3e0ff */
[----:B------:R-:W2:Y:S04]  /*8850*/  LDL.LU R55, [R1+0x440] ;  /* 0x0004400001377983 */ /* 0x000ea80000300800 */
[----:B------:R0:W-:Y:S04]  /*8860*/  STL [R1+0x3e8], R4 ;  /* 0x0003e80401007387 */ /* 0x0001e80000100800 */
[----:B0-----:R-:W2:Y:S01]  /*8870*/  LDL.LU R4, [R1+0xa0] ;  /* 0x0000a00001047983 */ /* 0x001ea20000300800 */
[----:B------:R-:W-:-:S03]  /*8880*/  PRMT R29, RZ, 0x7610, R29 ;  /* 0x00007610ff1d7816 */ /* 0x000fc6000000001d */
[----:B------:R0:W-:Y:S04]  /*8890*/  STS.U16 [R48+UR4+0x7000], R113 ;  /* 0x0070007130007988 */ /* 0x0001e80008000404 */
[----:B------:R-:W-:Y:S01]  /*88a0*/  STS.U16 [R48+UR4+0x7800], R72 ;  /* 0x0078004830007988 */ /* 0x000fe20008000404 */
[----:B0-----:R-:W-:Y:S02]  /*88b0*/  IMAD.MOV.U32 R113, RZ, RZ, R31 ;  /* 0x000000ffff717224 */ /* 0x001fe400078e001f */
[----:B----4-:R-:W-:-:S05]  /*88c0*/  IMAD.X R31, R5, 0x1, R0, P1 ;  /* 0x00000001051f7824 */ /* 0x010fca00008e0600 */
[----:B------:R0:W4:Y:S02]  /*88d0*/  @!P0 LDG.E.U16 R29, desc[UR10][R30.64] ;  /* 0x0000000a1e1d8981 */ /* 0x000124000c1e1500 */
[----:B0-----:R-:W-:Y:S02]  /*88e0*/  PRMT R30, RZ, 0x7610, R30 ;  /* 0x00007610ff1e7816 */ /* 0x001fe4000000001e */
[----:B------:R0:W-:Y:S04]  /*88f0*/  STL [R1+0x3ec], R5 ;  /* 0x0003ec0501007387 */ /* 0x0001e80000100800 */
[----:B------:R-:W-:Y:S04]  /*8900*/  STS.U16 [R48+UR4+0x8000], R112 ;  /* 0x0080007030007988 */ /* 0x000fe80008000404 */
[----:B0-----:R-:W4:Y:S01]  /*8910*/  LDL.LU R5, [R1+0x1d0] ;  /* 0x0001d00001057983 */ /* 0x001f220000300800 */
[----:B---3--:R-:W-:-:S05]  /*8920*/  IADD3 R72, P1, PT, R73, R2, RZ ;  /* 0x0000000249487210 */ /* 0x008fca0007f3e0ff */
[----:B--2---:R-:W-:Y:S01]  /*8930*/  IMAD.X R73, R4, 0x1, R0, P1 ;  /* 0x0000000104497824 */ /* 0x004fe200008e0600 */
[----:B------:R0:W-:Y:S04]  /*8940*/  STL [R1+0x3f0], R4 ;  /* 0x0003f00401007387 */ /* 0x0001e80000100800 */
[----:B------:R1:W2:Y:S04]  /*8950*/  @!P0 LDG.E.U16 R30, desc[UR10][R72.64] ;  /* 0x0000000a481e8981 */ /* 0x0002a8000c1e1500 */
[----:B0-----:R-:W3:Y:S01]  /*8960*/  LDL.LU R4, [R1+0x94] ;  /* 0x0000940001047983 */ /* 0x001ee20000300800 */
[----:B-1----:R-:W-:-:S03]  /*8970*/  IMAD.MOV.U32 R73, RZ, RZ, R8 ;  /* 0x000000ffff497224 */ /* 0x002fc600078e0008 */
[----:B------:R-:W2:Y:S01]  /*8980*/  LDL.LU R8, [R1+0x43c] ;  /* 0x00043c0001087983 */ /* 0x000ea20000300800 */
[----:B------:R-:W-:-:S03]  /*8990*/  IMAD.MOV.U32 R112, RZ, RZ, R73 ;  /* 0x000000ffff707224 */ /* 0x000fc600078e0049 */
[----:B------:R-:W2:Y:S01]  /*89a0*/  LDL R73, [R1+0x154] ;  /* 0x0001540001497983 */ /* 0x000ea20000100800 */
[----:B------:R-:W-:-:S03]  /*89b0*/  PRMT R31, RZ, 0x7610, R31 ;  /* 0x00007610ff1f7816 */ /* 0x000fc6000000001f */
[----:B------:R-:W-:Y:S01]  /*89c0*/  STS.U16 [R48+UR4+0x8800], R111 ;  /* 0x0088006f30007988 */ /* 0x000fe20008000404 */
[----:B----4-:R-:W-:-:S03]  /*89d0*/  IADD3 R72, P1, PT, R5, R2, RZ ;  /* 0x0000000205487210 */ /* 0x010fc60007f3e0ff */
[----:B------:R0:W-:Y:S04]  /*89e0*/  STL [R1+0x3f4], R5 ;  /* 0x0003f40501007387 */ /* 0x0001e80000100800 */
[----:B0-----:R-:W4:Y:S01]  /*89f0*/  LDL.LU R5, [R1+0x148] ;  /* 0x0001480001057983 */ /* 0x001f220000300800 */
[----:B--2---:R-:W-:-:S05]  /*8a00*/  IMAD.X R73, R73, 0x1, R0, P1 ;  /* 0x0000000149497824 */ /* 0x004fca00008e0600 */
[----:B------:R0:W2:Y:S02]  /*8a10*/  @!P0 LDG.E.U16 R31, desc[UR10][R72.64] ;  /* 0x0000000a481f8981 */ /* 0x0000a4000c1e1500 */
[----:B0-----:R-:W-:Y:S02]  /*8a20*/  IMAD.MOV.U32 R73, RZ, RZ, R9 ;  /* 0x000000ffff497224 */ /* 0x001fe400078e0009 */
[----:B------:R-:W2:Y:S02]  /*8a30*/  LDL.LU R9, [R1+0x438] ;  /* 0x0004380001097983 */ /* 0x000ea40000300800 */
[----:B------:R-:W-:Y:S02]  /*8a40*/  IMAD.MOV.U32 R111, RZ, RZ, R73 ;  /* 0x000000ffff6f7224 */ /* 0x000fe400078e0049 */
[----:B------:R-:W2:Y:S01]  /*8a50*/  LDL R73, [R1+0x14] ;  /* 0x0000140001497983 */ /* 0x000ea20000100800 */
[----:B---3--:R-:W-:-:S03]  /*8a60*/  IADD3 R72, P1, PT, R4, R2, RZ ;  /* 0x0000000204487210 */ /* 0x008fc60007f3e0ff */
[----:B------:R0:W-:Y:S04]  /*8a70*/  STL [R1+0x3f8], R4 ;  /* 0x0003f80401007387 */ /* 0x0001e80000100800 */
[----:B0-----:R-:W3:Y:S01]  /*8a80*/  LDL.LU R4, [R1+0x90] ;  /* 0x0000900001047983 */ /* 0x001ee20000300800 */
[----:B------:R-:W-:-:S03]  /*8a90*/  PRMT R107, RZ, 0x7610, R107 ;  /* 0x00007610ff6b7816 */ /* 0x000fc6000000006b */
[----:B------:R0:W-:Y:S04]  /*8aa0*/  STS.U16 [R48+UR4+0x9000], R105 ;  /* 0x0090006930007988 */ /* 0x0001e80008000404 */
[----:B----4-:R1:W-:Y:S01]  /*8ab0*/  STL [R1+0x3fc], R5 ;  /* 0x0003fc0501007387 */ /* 0x0103e20000100800 */
[----:B0-----:R-:W-:Y:S01]  /*8ac0*/  PRMT R105, RZ, 0x7610, R105 ;  /* 0x00007610ff697816 */ /* 0x001fe20000000069 */
[----:B--2---:R-:W-:-:S05]  /*8ad0*/  IMAD.X R73, R73, 0x1, R0, P1 ;  /* 0x0000000149497824 */ /* 0x004fca00008e0600 */
[----:B------:R0:W2:Y:S02]  /*8ae0*/  @!P0 LDG.E.U16 R107, desc[UR10][R72.64] ;  /* 0x0000000a486b8981 */ /* 0x0000a4000c1e1500 */
[----:B0-----:R-:W-:Y:S02]  /*8af0*/  IADD3 R72, P1, PT, R5, R2, RZ ;  /* 0x0000000205487210 */ /* 0x001fe40007f3e0ff */
[----:B-1----:R-:W4:Y:S03]  /*8b00*/  LDL.LU R5, [R1+0x144] ;  /* 0x0001440001057983 */ /* 0x002f260000300800 */
[----:B---3--:R-:W-:Y:S01]  /*8b10*/  IMAD.X R73, R4, 0x1, R0, P1 ;  /* 0x0000000104497824 */ /* 0x008fe200008e0600 */
[----:B------:R0:W-:Y:S04]  /*8b20*/  STL [R1+0x400], R4 ;  /* 0x0004000401007387 */ /* 0x0001e80000100800 */
[----:B------:R1:W3:Y:S04]  /*8b30*/  @!P0 LDG.E.U16 R105, desc[UR10][R72.64] ;  /* 0x0000000a48698981 */ /* 0x0002e8000c1e1500 */
[----:B0-----:R-:W2:Y:S04]  /*8b40*/  LDL.LU R4, [R1+0x84] ;  /* 0x0000840001047983 */ /* 0x001ea80000300800 */
[----:B------:R-:W1:Y:S04]  /*8b50*/  LDL R73, [R1+0x1c8] ;  /* 0x0001c80001497983 */ /* 0x000e680000100800 */
[----:B------:R0:W-:Y:S02]  /*8b60*/  STS.U16 [R48+UR4+0x9800], R104 ;  /* 0x0098006830007988 */ /* 0x0001e40008000404 */
[----:B0-----:R-:W-:-:S02]  /*8b70*/  PRMT R104, RZ, 0x7610, R104 ;  /* 0x00007610ff687816 */ /* 0x001fc40000000068 */
[----:B----4-:R0:W-:Y:S01]  /*8b80*/  STL [R1+0x404], R5 ;  /* 0x0004040501007387 */ /* 0x0101e20000100800 */
[----:B-1----:R-:W-:-:S05]  /*8b90*/  IADD3 R72, P1, PT, R73, R2, RZ ;  /* 0x0000000249487210 */ /* 0x002fca0007f3e0ff */
[----:B------:R-:W-:Y:S02]  /*8ba0*/  IMAD.X R73, R5, 0x1, R0, P1 ;  /* 0x0000000105497824 */ /* 0x000fe400008e0600 */
[----:B0-----:R-:W4:Y:S04]  /*8bb0*/  LDL.LU R5, [R1+0x138] ;  /* 0x0001380001057983 */ /* 0x001f280000300800 */
[----:B------:R2:W3:Y:S04]  /*8bc0*/  @!P0 LDG.E.U16 R104, desc[UR10][R72.64] ;  /* 0x0000000a48688981 */ /* 0x0004e8000c1e1500 */
[----:B------:R-:W3:Y:S01]  /*8bd0*/  LDL R73, [R1+0xc] ;  /* 0x00000c0001497983 */ /* 0x000ee20000100800 */
[----:B--2---:R-:W-:-:S03]  /*8be0*/  IADD3 R72, P1, PT, R4, R2, RZ ;  /* 0x0000000204487210 */ /* 0x004fc60007f3e0ff */
[----:B------:R0:W-:Y:S04]  /*8bf0*/  STL [R1+0x408], R4 ;  /* 0x0004080401007387 */ /* 0x0001e80000100800 */
[----:B0-----:R-:W2:Y:S04]  /*8c00*/  LDL.LU R4, [R1+0x80] ;  /* 0x0000800001047983 */ /* 0x001ea80000300800 */
[----:B------:R0:W-:Y:S02]  /*8c10*/  STS.U16 [R48+UR4+0xa000], R79 ;  /* 0x00a0004f30007988 */ /* 0x0001e40008000404 */
[----:B0-----:R-:W-:-:S02]  /*8c20*/  PRMT R79, RZ, 0x7610, R79 ;  /* 0x00007610ff4f7816 */ /* 0x001fc4000000004f */
[----:B------:R0:W-:Y:S02]  /*8c30*/  STS.U16 [R48+UR4+0xa800], R78 ;  /* 0x00a8004e30007988 */ /* 0x0001e40008000404 */
[----:B0-----:R-:W-:Y:S02]  /*8c40*/  PRMT R78, RZ, 0x7610, R78 ;  /* 0x00007610ff4e7816 */ /* 0x001fe4000000004e */
[----:B----4-:R0:W-:Y:S01]  /*8c50*/  STL [R1+0x40c], R5 ;  /* 0x00040c0501007387 */ /* 0x0101e20000100800 */
[----:B---3--:R-:W-:-:S05]  /*8c60*/  IMAD.X R73, R73, 0x1, R0, P1 ;  /* 0x0000000149497824 */ /* 0x008fca00008e0600 */
[----:B------:R1:W3:Y:S02]  /*8c70*/  @!P0 LDG.E.U16 R79, desc[UR10][R72.64] ;  /* 0x0000000a484f8981 */ /* 0x0002e4000c1e1500 */
[----:B-1----:R-:W-:Y:S02]  /*8c80*/  IADD3 R72, P1, PT, R5, R2, RZ ;  /* 0x0000000205487210 */ /* 0x002fe40007f3e0ff */
[----:B0-----:R-:W4:Y:S03]  /*8c90*/  LDL.LU R5, [R1+0x134] ;  /* 0x0001340001057983 */ /* 0x001f260000300800 */
[----:B--2---:R-:W-:Y:S01]  /*8ca0*/  IMAD.X R73, R4, 0x1, R0, P1 ;  /* 0x0000000104497824 */ /* 0x004fe200008e0600 */
[----:B------:R0:W-:Y:S04]  /*8cb0*/  STL [R1+0x410], R4 ;  /* 0x0004100401007387 */ /* 0x0001e80000100800 */
[----:B------:R1:W2:Y:S04]  /*8cc0*/  @!P0 LDG.E.U16 R78, desc[UR10][R72.64] ;  /* 0x0000000a484e8981 */ /* 0x0002a8000c1e1500 */
        /* <DEDUP_REMOVED lines=16> */
[----:B0-----:R-:W-:Y:S01]  /*8dd0*/  PRMT R75, RZ, 0x7610, R75 ;  /* 0x00007610ff4b7816 */ /* 0x001fe2000000004b */
[----:B---3--:R-:W-:-:S05]  /*8de0*/  IMAD.X R73, R73, 0x1, R0, P1 ;  /* 0x0000000149497824 */ /* 0x008fca00008e0600 */
[----:B------:R4:W3:Y:S02]  /*8df0*/  @!P0 LDG.E.U16 R76, desc[UR10][R72.64] ;  /* 0x0000000a484c8981 */ /* 0x0008e4000c1e1500 */
[----:B----4-:R-:W-:Y:S02]  /*8e00*/  IADD3 R72, P1, PT, R5, R2, RZ ;  /* 0x0000000205487210 */ /* 0x010fe40007f3e0ff */
[----:B------:R0:W-:Y:S03]  /*8e10*/  STL [R1+0x41c], R5 ;  /* 0x00041c0501007387 */ /* 0x0001e60000100800 */
[----:B--2---:R-:W-:-:S05]  /*8e20*/  IMAD.X R73, R4, 0x1, R0, P1 ;  /* 0x0000000104497824 */ /* 0x004fca00008e0600 */
[----:B------:R1:W2:Y:S04]  /*8e30*/  @!P0 LDG.E.U16 R75, desc[UR10][R72.64] ;  /* 0x0000000a484b8981 */ /* 0x0002a8000c1e1500 */
[----:B0-----:R-:W4:Y:S04]  /*8e40*/  LDL.LU R5, [R1+0x124] ;  /* 0x0001240001057983 */ /* 0x001f280000300800 */
[----:B------:R-:W1:Y:S04]  /*8e50*/  LDL R73, [R1+0x1b8] ;  /* 0x0001b80001497983 */ /* 0x000e680000100800 */
[----:B------:R0:W-:Y:S02]  /*8e60*/  STS.U16 [R48+UR4+0xc800], R74 ;  /* 0x00c8004a30007988 */ /* 0x0001e40008000404 */
[----:B0-----:R-:W-:-:S02]  /*8e70*/  PRMT R74, RZ, 0x7610, R74 ;  /* 0x00007610ff4a7816 */ /* 0x001fc4000000004a */
[----:B------:R0:W-:Y:S02]  /*8e80*/  STS.U16 [R48+UR4+0xd000], R109 ;  /* 0x00d0006d30007988 */ /* 0x0001e40008000404 */
[----:B0-----:R-:W-:Y:S01]  /*8e90*/  IMAD.MOV.U32 R109, RZ, RZ, R11 ;  /* 0x000000ffff6d7224 */ /* 0x001fe200078e000b */
[----:B-1----:R-:W-:-:S05]  /*8ea0*/  IADD3 R72, P1, PT, R73, R2, RZ ;  /* 0x0000000249487210 */ /* 0x002fca0007f3e0ff */
[----:B----4-:R-:W-:-:S05]  /*8eb0*/  IMAD.X R73, R5, 0x1, R0, P1 ;  /* 0x0000000105497824 */ /* 0x010fca00008e0600 */
[----:B------:R0:W4:Y:S02]  /*8ec0*/  @!P0 LDG.E.U16 R74, desc[UR10][R72.64] ;  /* 0x0000000a484a8981 */ /* 0x000124000c1e1500 */
[----:B0-----:R-:W-:Y:S02]  /*8ed0*/  IMAD.MOV.U32 R73, RZ, RZ, R10 ;  /* 0x000000ffff497224 */ /* 0x001fe400078e000a */
[----:B------:R-:W4:Y:S04]  /*8ee0*/  LDL.LU R10, [R1+0x434] ;  /* 0x00043400010a7983 */ /* 0x000f280000300800 */
[----:B------:R-:W4:Y:S01]  /*8ef0*/  LDL.LU R11, [R1+0x430] ;  /* 0x00043000010b7983 */ /* 0x000f220000300800 */
[----:B------:R-:W0:Y:S01]  /*8f00*/  S2R R72, SR_TID.X ;  /* 0x0000000000487919 */ /* 0x000e220000002100 */
[----:B------:R-:W1:Y:S02]  /*8f10*/  S2UR UR7, SR_CgaCtaId ;  /* 0x00000000000779c3 */ /* 0x000e640000008800 */
[----:B------:R0:W-:Y:S04]  /*8f20*/  STS.U16 [R48+UR4+0xd800], R3 ;  /* 0x00d8000330007988 */ /* 0x0001e80008000404 */
[----:B------:R0:W-:Y:S04]  /*8f30*/  STS.U16 [R48+UR4+0xe800], R50 ;  /* 0x00e8003230007988 */ /* 0x0001e80008000404 */
[----:B------:R-:W-:Y:S04]  /*8f40*/  STS.U16 [R48+UR4+0xe000], R51 ;  /* 0x00e0003330007988 */ /* 0x000fe80008000404 */
[----:B------:R-:W-:Y:S04]  /*8f50*/  STS.U16 [R48+UR4+0xf000], R49 ;  /* 0x00f0003130007988 */ /* 0x000fe80008000404 */
[----:B------:R0:W-:Y:S04]  /*8f60*/  STS.U16 [R48+UR4+0xf800], R6 ;  /* 0x00f8000630007988 */ /* 0x0001e80008000404 */
[----:B------:R1:W-:Y:S01]  /*8f70*/  STS.U16 [R7+UR4+0xfc00], R123 ;  /* 0x00fc007b07007988 */ /* 0x0003e20008000404 */
[C---:B0-----:R-:W-:Y:S01]  /*8f80*/  LOP3.LUT R3, R72.reuse, 0x7, RZ, 0xc0, !PT ;  /* 0x0000000748037812 */ /* 0x041fe200078ec0ff */
[----:B------:R-:W-:Y:S01]  /*8f90*/  IMAD.SHL.U32 R50, R72, 0x2, RZ ;  /* 0x0000000248327824 */ /* 0x000fe200078e00ff */
[----:B------:R-:W-:Y:S01]  /*8fa0*/  SHF.R.U32.HI R48, RZ, 0x3, R72 ;  /* 0x00000003ff307819 */ /* 0x000fe20000011648 */
[----:B------:R-:W-:Y:S02]  /*8fb0*/  STS.U16 [R7+UR4+0x400], R108 ;  /* 0x0004006c07007988 */ /* 0x000fe40008000404 */
[C---:B------:R-:W-:Y:S01]  /*8fc0*/  IMAD.SHL.U32 R49, R3.reuse, 0x100, RZ ;  /* 0x0000010003317824 */ /* 0x040fe200078e00ff */
[----:B------:R-:W-:Y:S01]  /*8fd0*/  LOP3.LUT R6, R50, 0x10, RZ, 0xc0, !PT ;  /* 0x0000001032067812 */ /* 0x000fe200078ec0ff */
[----:B------:R-:W-:Y:S01]  /*8fe0*/  STS.U16 [R7+UR4+0xc00], R106 ;  /* 0x000c006a07007988 */ /* 0x000fe20008000404 */
[----:B------:R-:W-:-:S03]  /*8ff0*/  IMAD.SHL.U32 R3, R3, 0x10, RZ ;  /* 0x0000001003037824 */ /* 0x000fc600078e00ff */
[----:B------:R-:W-:Y:S04]  /*9000*/  STS.U16 [R7+UR4+0x1400], R12 ;  /* 0x0014000c07007988 */ /* 0x000fe80008000404 */
        /* <DEDUP_REMOVED lines=13> */
[----:B-----5:R-:W-:Y:S04]  /*90e0*/  STS.U16 [R7+UR4+0x8400], R26 ;  /* 0x0084001a07007988 */ /* 0x020fe80008000404 */
        /* <DEDUP_REMOVED lines=11> */
[----:B---3--:R-:W-:Y:S04]  /*91a0*/  STS.U16 [R7+UR4+0xe400], R76 ;  /* 0x00e4004c07007988 */ /* 0x008fe80008000404 */
[----:B--2---:R-:W-:Y:S01]  /*91b0*/  STS.U16 [R7+UR4+0xec00], R75 ;  /* 0x00ec004b07007988 */ /* 0x004fe20008000404 */
[----:B------:R-:W-:Y:S01]  /*91c0*/  LOP3.LUT R6, R6, 0x20, R48, 0xf8, !PT ;  /* 0x0000002006067812 */ /* 0x000fe200078ef830 */
[----:B------:R-:W-:Y:S01]  /*91d0*/  IMAD.IADD R48, R49, 0x1, R3 ;  /* 0x0000000131307824 */ /* 0x000fe200078e0203 */
[----:B------:R-:W-:-:S04]  /*91e0*/  LOP3.LUT R3, R3, 0x30, R50, 0x78, !PT ;  /* 0x0000003003037812 */ /* 0x000fc800078e7832 */
[----:B------:R-:W-:Y:S01]  /*91f0*/  LOP3.LUT R6, R48, R6, RZ, 0x3c, !PT ;  /* 0x0000000630067212 */ /* 0x000fe200078e3cff */
[C---:B------:R-:W-:Y:S01]  /*9200*/  IMAD.SHL.U32 R48, R72.reuse, 0x40, RZ ;  /* 0x0000004048307824 */ /* 0x040fe200078e00ff */
[----:B------:R-:W-:Y:S01]  /*9210*/  UMOV UR6, 0x400 ;  /* 0x0000040000067882 */ /* 0x000fe20000000000 */
[----:B------:R-:W-:Y:S01]  /*9220*/  IMAD.SHL.U32 R72, R72, 0x80, RZ ;  /* 0x0000008048487824 */ /* 0x000fe200078e00ff */
[----:B-1----:R-:W-:Y:S02]  /*9230*/  ULEA UR6, UR7, UR6, 0x18 ;  /* 0x0000000607067291 */ /* 0x002fe4000f8ec0ff */
[----:B------:R-:W-:Y:S02]  /*9240*/  LOP3.LUT R3, R3, 0x3800, R48, 0xf8, !PT ;  /* 0x0000380003037812 */ /* 0x000fe400078ef830 */
[----:B------:R-:W-:Y:S02]  /*9250*/  LOP3.LUT R6, R6, 0x800, R72, 0xf8, !PT ;  /* 0x0000080006067812 */ /* 0x000fe400078ef848 */
[----:B------:R-:W-:Y:S01]  /*9260*/  LOP3.LUT R3, R3, R49, RZ, 0xfc, !PT ;  /* 0x0000003103037212 */ /* 0x000fe200078efcff */
[----:B------:R-:W-:-:S02]  /*9270*/  IMAD.MOV.U32 R123, RZ, RZ, R109 ;  /* 0x000000ffff7b7224 */ /* 0x000fc400078e006d */
[----:B------:R-:W-:Y:S01]  /*9280*/  IMAD.MOV.U32 R109, RZ, RZ, R73 ;  /* 0x000000ffff6d7224 */ /* 0x000fe200078e0049 */
[----:B----4-:R0:W-:Y:S01]  /*9290*/  STS.U16 [R7+UR4+0xf400], R74 ;  /* 0x00f4004a07007988 */ /* 0x0101e20008000404 */
[----:B------:R-:W-:Y:S01]  /*92a0*/  BAR.SYNC.DEFER_BLOCKING 0x0 ;  /* 0x0000000000007b1d */ /* 0x000fe20000010000 */
[----:B0-----:R-:W-:-:S05]  /*92b0*/  LOP3.LUT R7, R6, 0x40, RZ, 0x3c, !PT ;  /* 0x0000004006077812 */ /* 0x001fca00078e3cff */
[----:B------:R-:W-:Y:S04]  /*92c0*/  LDSM.16.M88.4 R28, [R3+UR6] ;  /* 0x00000006031c783b */ /* 0x000fe80008000200 */
[----:B------:R-:W-:Y:S04]  /*92d0*/  LDSM.16.M88.4 R24, [R3+UR6+0x4000] ;  /* 0x004000060318783b */ /* 0x000fe80008000200 */
[----:B------:R-:W-:Y:S04]  /*92e0*/  LDSM.16.M88.4 R20, [R3+UR6+0x8000] ;  /* 0x008000060314783b */ /* 0x000fe80008000200 */
[----:B------:R-:W0:Y:S04]  /*92f0*/  LDSM.16.MT88.4 R72, [R6+UR6+0x10080] ;  /* 0x010080060648783b */ /* 0x000e280008004200 */
[----:B------:R-:W1:Y:S04]  /*9300*/  LDSM.16.M88.4 R12, [R3+UR6+0xc000] ;  /* 0x00c00006030c783b */ /* 0x000e680008000200 */
[----:B------:R-:W2:Y:S04]  /*9310*/  LDSM.16.MT88.4 R48, [R7+UR6+0x10000] ;  /* 0x010000060730783b */ /* 0x000ea80008004200 */
[----:B------:R-:W3:Y:S04]  /*9320*/  LDSM.16.MT88.4 R16, [R7+UR6+0x10080] ;  /* 0x010080060710783b */ /* 0x000ee80008004200 */
[----:B------:R-:W4:Y:S04]  /*9330*/  LDSM.16.MT88.4 R76, [R6+UR6+0x10000] ;  /* 0x01000006064c783b */ /* 0x000f280008004200 */
[----:B------:R-:W-:Y:S01]  /*9340*/  LDSM.16.MT88.4 R104, [R6+UR6+0x11080] ;  /* 0x011080060668783b */ /* 0x000fe20008004200 */
[C---:B0-----:R-:W-:Y:S08]  /*9350*/  HMMA.16816.F32 R80, R72.reuse, R28, R80 ;  /* 0x0000001c4850723c */ /* 0x041ff00000001850 */
[C---:B------:R-:W-:Y:S08]  /*9360*/  HMMA.16816.F32 R84, R72.reuse, R24, R84 ;  /* 0x000000184854723c */ /* 0x040ff00000001854 */
[C---:B------:R-:W-:Y:S08]  /*9370*/  HMMA.16816.F32 R88, R72.reuse, R20, R88 ;  /* 0x000000144858723c */ /* 0x040ff00000001858 */
[----:B-1----:R-:W-:Y:S08]  /*9380*/  HMMA.16816.F32 R72, R72, R12, R64 ;  /* 0x0000000c4848723c */ /* 0x002ff00000001840 */
[-C--:B--2---:R-:W-:Y:S01]  /*9390*/  HMMA.16816.F32 R64, R48, R28.reuse, R100 ;  /* 0x0000001c3040723c */ /* 0x084fe20000001864 */
[----:B------:R-:W0:Y:S07]  /*93a0*/  LDSM.16.MT88.4 R100, [R6+UR6+0x11000] ;  /* 0x011000060664783b */ /* 0x000e2e0008004200 */
[C---:B---3--:R-:W-:Y:S08]  /*93b0*/  HMMA.16816.F32 R60, R16.reuse, R28, R60 ;  /* 0x0000001c103c723c */ /* 0x048ff0000000183c */
[C---:B------:R-:W-:Y:S08]  /*93c0*/  HMMA.16816.F32 R56, R16.reuse, R24, R56 ;  /* 0x000000181038723c */ /* 0x040ff00000001838 */
[C---:B------:R-:W-:Y:S08]  /*93d0*/  HMMA.16816.F32 R52, R16.reuse, R20, R52 ;  /* 0x000000141034723c */ /* 0x040ff00000001834 */
[----:B------:R-:W-:Y:S01]  /*93e0*/  HMMA.16816.F32 R8, R16, R12, R8 ;  /* 0x0000000c1008723c */ /* 0x000fe20000001808 */
[----:B------:R-:W1:Y:S07]  /*93f0*/  LDSM.16.MT88.4 R16, [R7+UR6+0x11080] ;  /* 0x011080060710783b */ /* 0x000e6e0008004200 */
[C---:B----4-:R-:W-:Y:S08]  /*9400*/  HMMA.16816.F32 R32, R76.reuse, R28, R32 ;  /* 0x0000001c4c20723c */ /* 0x050ff00000001820 */
[C---:B------:R-:W-:Y:S08]  /*9410*/  HMMA.16816.F32 R36, R76.reuse, R24, R36 ;  /* 0x000000184c24723c */ /* 0x040ff00000001824 */
[C---:B------:R-:W-:Y:S08]  /*9420*/  HMMA.16816.F32 R40, R76.reuse, R20, R40 ;  /* 0x000000144c28723c */ /* 0x040ff00000001828 */
[----:B------:R-:W-:Y:S08]  /*9430*/  HMMA.16816.F32 R44, R76, R12, R44 ;  /* 0x0000000c4c2c723c */ /* 0x000ff0000000182c */
[C---:B------:R-:W-:Y:S08]  /*9440*/  HMMA.16816.F32 R68, R48.reuse, R24, R68 ;  /* 0x000000183044723c */ /* 0x040ff00000001844 */
[C---:B------:R-:W-:Y:S08]  /*9450*/  HMMA.16816.F32 R76, R48.reuse, R20, R96 ;  /* 0x00000014304c723c */ /* 0x040ff00000001860 */
[----:B------:R-:W-:Y:S01]  /*9460*/  HMMA.16816.F32 R48, R48, R12, R92 ;  /* 0x0000000c3030723c */ /* 0x000fe2000000185c */
[----:B------:R-:W2:Y:S01]  /*9470*/  LDSM.16.MT88.4 R92, [R7+UR6+0x11000] ;  /* 0x01100006075c783b */ /* 0x000ea20008004200 */
[----:B------:R-:W-:-:S02]  /*9480*/  IMAD.MOV.U32 R29, RZ, RZ, R109 ;  /* 0x000000ffff1d7224 */ /* 0x000fc400078e006d */
[----:B------:R-:W-:Y:S02]  /*9490*/  IMAD.MOV.U32 R28, RZ, RZ, R111 ;  /* 0x000000ffff1c7224 */ /* 0x000fe400078e006f */
[----:B------:R-:W-:Y:S02]  /*94a0*/  IMAD.MOV.U32 R13, RZ, RZ, R110 ;  /* 0x000000ffff0d7224 */ /* 0x000fe400078e006e */
[----:B0-----:R-:W-:Y:S01]  /*94b0*/  HMMA.16816.F32 R108, R100, R30, R32 ;  /* 0x0000001e646c723c */ /* 0x001fe20000001820 */
[----:B------:R-:W-:Y:S02]  /*94c0*/  IMAD.MOV.U32 R33, RZ, RZ, R117 ;  /* 0x000000ffff217224 */ /* 0x000fe400078e0075 */
[----:B------:R-:W-:Y:S02]  /*94d0*/  IMAD.MOV.U32 R34, RZ, RZ, R118 ;  /* 0x000000ffff227224 */ /* 0x000fe400078e0076 */
[----:B------:R-:W-:Y:S02]  /*94e0*/  IMAD.MOV.U32 R35, RZ, RZ, R119 ;  /* 0x000000ffff237224 */ /* 0x000fe400078e0077 */
[----:B------:R-:W-:-:S02]  /*94f0*/  IMAD.MOV.U32 R24, RZ, RZ, R112 ;  /* 0x000000ffff187224 */ /* 0x000fc400078e0070 */
[----:B------:R-:W-:Y:S02]  /*9500*/  IMAD.MOV.U32 R25, RZ, RZ, R113 ;  /* 0x000000ffff197224 */ /* 0x000fe400078e0071 */
[----:B------:R-:W-:Y:S02]  /*9510*/  IMAD.MOV.U32 R20, RZ, RZ, R114 ;  /* 0x000000ffff147224 */ /* 0x000fe400078e0072 */
[----:B------:R-:W-:Y:S02]  /*9520*/  IMAD.MOV.U32 R21, RZ, RZ, R115 ;  /* 0x000000ffff157224 */ /* 0x000fe400078e0073 */
[----:B------:R-:W-:Y:S01]  /*9530*/  HMMA.16816.F32 R112, R104, R26, R84 ;  /* 0x0000001a6870723c */ /* 0x000fe20000001854 */
[----:B------:R-:W-:Y:S02]  /*9540*/  IMAD.MOV.U32 R87, RZ, RZ, R33 ;  /* 0x000000ffff577224 */ /* 0x000fe400078e0021 */
[----:B------:R-:W-:Y:S02]  /*9550*/  IMAD.MOV.U32 R86, RZ, RZ, R34 ;  /* 0x000000ffff567224 */ /* 0x000fe400078e0022 */
[----:B------:R-:W-:-:S03]  /*9560*/  IMAD.MOV.U32 R85, RZ, RZ, R35 ;  /* 0x000000ffff557224 */ /* 0x000fc600078e0023 */
[----:B-1----:R-:W-:Y:S01]  /*9570*/  HMMA.16816.F32 R32, R16, R22, R52 ;  /* 0x000000161020723c */ /* 0x002fe20000001834 */
[----:B------:R-:W-:Y:S01]  /*9580*/  IMAD.MOV.U32 R55, RZ, RZ, R120 ;  /* 0x000000ffff377224 */ /* 0x000fe200078e0078 */
[----:B------:R-:W-:Y:S01]  /*9590*/  LOP3.LUT R120, R3, 0x40, RZ, 0x3c, !PT ;  /* 0x0000004003787812 */ /* 0x000fe200078e3cff */
[----:B------:R-:W-:Y:S02]  /*95a0*/  IMAD.MOV.U32 R12, RZ, RZ, R116 ;  /* 0x000000ffff0c7224 */ /* 0x000fe400078e0074 */
[----:B------:R-:W-:-:S03]  /*95b0*/  IMAD.MOV.U32 R53, RZ, RZ, R28 ;  /* 0x000000ffff357224 */ /* 0x000fc600078e001c */
[----:B------:R-:W-:Y:S01]  /*95c0*/  HMMA.16816.F32 R96, R100, R26, R36 ;  /* 0x0000001a6460723c */ /* 0x000fe20000001824 */
[----:B------:R-:W-:Y:S02]  /*95d0*/  IMAD.MOV.U32 R54, RZ, RZ, R29 ;  /* 0x000000ffff367224 */ /* 0x000fe400078e001d */
[----:B------:R-:W-:-:S05]  /*95e0*/  IMAD.MOV.U32 R52, RZ, RZ, R25 ;  /* 0x000000ffff347224 */ /* 0x000fca00078e0019 */
[C---:B------:R-:W-:Y:S08]  /*95f0*/  HMMA.16816.F32 R40, R100.reuse, R22, R40 ;  /* 0x000000166428723c */ /* 0x040ff00000001828 */
[----:B------:R-:W-:Y:S08]  /*9600*/  HMMA.16816.F32 R44, R100, R14, R44 ;  /* 0x0000000e642c723c */ /* 0x000ff0000000182c */
[-C--:B------:R-:W-:Y:S08]  /*9610*/  HMMA.16816.F32 R116, R104, R30.reuse, R80 ;  /* 0x0000001e6874723c */ /* 0x080ff00000001850 */
[-C--:B--2---:R-:W-:Y:S08]  /*9620*/  HMMA.16816.F32 R64, R92, R30.reuse, R64 ;  /* 0x0000001e5c40723c */ /* 0x084ff00000001840 */
[----:B------:R-:W-:Y:S01]  /*9630*/  HMMA.16816.F32 R60, R16, R30, R60 ;  /* 0x0000001e103c723c */ /* 0x000fe2000000183c */
[----:B------:R-:W-:Y:S07]  /*9640*/  LDSM.16.M88.4 R28, [R120+UR6] ;  /* 0x00000006781c783b */ /* 0x000fee0008000200 */
[C---:B------:R-:W-:Y:S08]  /*9650*/  HMMA.16816.F32 R68, R92.reuse, R26, R68 ;  /* 0x0000001a5c44723c */ /* 0x040ff00000001844 */
[C---:B------:R-:W-:Y:S08]  /*9660*/  HMMA.16816.F32 R76, R92.reuse, R22, R76 ;  /* 0x000000165c4c723c */ /* 0x040ff0000000184c */
[----:B------:R-:W-:Y:S01]  /*9670*/  HMMA.16816.F32 R48, R92, R14, R48 ;  /* 0x0000000e5c30723c */ /* 0x000fe20000001830 */
[----:B------:R-:W-:Y:S01]  /*9680*/  IMAD.MOV.U32 R95, RZ, RZ, R24 ;  /* 0x000000ffff5f7224 */ /* 0x000fe200078e0018 */
[----:B------:R-:W-:Y:S06]  /*9690*/  LDSM.16.MT88.4 R80, [R6+UR6+0x12080] ;  /* 0x012080060650783b */ /* 0x000fec0008004200 */
[----:B------:R-:W-:Y:S08]  /*96a0*/  HMMA.16816.F32 R100, R104, R22, R88 ;  /* 0x000000166864723c */ /* 0x000ff00000001858 */
[----:B------:R-:W-:Y:S01]  /*96b0*/  HMMA.16816.F32 R56, R16, R26, R56 ;  /* 0x0000001a1038723c */ /* 0x000fe20000001838 */
[----:B------:R-:W-:Y:S01]  /*96c0*/  LDSM.16.M88.4 R24, [R120+UR6+0x4000] ;  /* 0x004000067818783b */ /* 0x000fe20008000200 */
[----:B------:R-:W-:-:S02]  /*96d0*/  IMAD.MOV.U32 R84, RZ, RZ, R12 ;  /* 0x000000ffff547224 */ /* 0x000fc400078e000c */
[----:B------:R-:W-:Y:S01]  /*96e0*/  IMAD.MOV.U32 R92, RZ, RZ, R13 ;  /* 0x000000ffff5c7224 */ /* 0x000fe200078e000d */
[----:B------:R-:W-:Y:S03]  /*96f0*/  LDSM.16.MT88.4 R88, [R7+UR6+0x12000] ;  /* 0x012000060758783b */ /* 0x000fe60008004200 */
[----:B------:R-:W-:Y:S01]  /*9700*/  HMMA.16816.F32 R104, R104, R14, R72 ;  /* 0x0000000e6868723c */ /* 0x000fe20000001848 */
[----:B------:R-:W0:Y:S07]  /*9710*/  LDSM.16.MT88.4 R72, [R6+UR6+0x12000] ;  /* 0x012000060648783b */ /* 0x000e2e0008004200 */
[----:B0-----:R-:W-:Y:S01]  /*9720*/  HMMA.16816.F32 R36, R72, R28, R108 ;  /* 0x0000001c4824723c */ /* 0x001fe2000000186c */
[----:B------:R-:W-:-:S02]  /*9730*/  IMAD.MOV.U32 R108, RZ, RZ, R52 ;  /* 0x000000ffff6c7224 */ /* 0x000fc400078e0034 */
[----:B------:R-:W-:Y:S02]  /*9740*/  IMAD.MOV.U32 R109, RZ, RZ, R53 ;  /* 0x000000ffff6d7224 */ /* 0x000fe400078e0035 */
[----:B------:R-:W-:Y:S02]  /*9750*/  IMAD.MOV.U32 R110, RZ, RZ, R54 ;  /* 0x000000ffff6e7224 */ /* 0x000fe400078e0036 */
[----:B------:R-:W-:Y:S02]  /*9760*/  IMAD.MOV.U32 R111, RZ, RZ, R55 ;  /* 0x000000ffff6f7224 */ /* 0x000fe400078e0037 */
[----:B------:R-:W-:Y:S01]  /*9770*/  HMMA.16816.F32 R52, R72, R24, R96 ;  /* 0x000000184834723c */ /* 0x000fe20000001860 */
[----:B------:R-:W2:Y:S01]  /*9780*/  LDL.LU R96, [R1+0x118] ;  /* 0x0001180001607983 */ /* 0x000ea20000300800 */
[----:B------:R-:W-:Y:S02]  /*9790*/  IMAD.MOV.U32 R93, RZ, RZ, R20 ;  /* 0x000000ffff5d7224 */ /* 0x000fe400078e0014 */
[----:B------:R-:W-:-:S02]  /*97a0*/  IMAD.MOV.U32 R94, RZ, RZ, R21 ;  /* 0x000000ffff5e7224 */ /* 0x000fc400078e0015 */
[----:B------:R-:W0:Y:S02]  /*97b0*/  LDSM.16.M88.4 R20, [R120+UR6+0x8000] ;  /* 0x008000067814783b */ /* 0x000e240008000200 */
[----:B------:R-:W-:Y:S02]  /*97c0*/  HMMA.16816.F32 R8, R16, R14, R8 ;  /* 0x0000000e1008723c */ /* 0x000fe40000001808 */
[----:B------:R-:W1:Y:S04]  /*97d0*/  LDSM.16.M88.4 R12, [R120+UR6+0xc000] ;  /* 0x00c00006780c783b */ /* 0x000e680008000200 */
[----:B------:R-:W3:Y:S01]  /*97e0*/  LDSM.16.MT88.4 R16, [R7+UR6+0x12080] ;  /* 0x012080060710783b */ /* 0x000ee20008004200 */
[----:B------:R-:W-:Y:S02]  /*97f0*/  IMAD.MOV.U32 R97, RZ, RZ, R84 ;  /* 0x000000ffff617224 */ /* 0x000fe400078e0054 */
[----:B------:R-:W-:-:S02]  /*9800*/  IMAD.MOV.U32 R98, RZ, RZ, R85 ;  /* 0x000000ffff627224 */ /* 0x000fc400078e0055 */
[----:B------:R-:W-:Y:S01]  /*9810*/  IMAD.MOV.U32 R99, RZ, RZ, R86 ;  /* 0x000000ffff637224 */ /* 0x000fe200078e0056 */
[----:B------:R-:W-:Y:S08]  /*9820*/  HMMA.16816.F32 R68, R88, R24, R68 ;  /* 0x000000185844723c */ /* 0x000ff00000001844 */
[C---:B0-----:R-:W-:Y:S08]  /*9830*/  HMMA.16816.F32 R40, R72.reuse, R20, R40 ;  /* 0x000000144828723c */ /* 0x041ff00000001828 */
[----:B-1----:R-:W-:Y:S01]  /*9840*/  HMMA.16816.F32 R44, R72, R12, R44 ;  /* 0x0000000c482c723c */ /* 0x002fe2000000182c */
[----:B------:R-:W-:-:S07]  /*9850*/  IMAD.MOV.U32 R75, RZ, RZ, R87 ;  /* 0x000000ffff4b7224 */ /* 0x000fce00078e0057 */
[----:B------:R-:W-:Y:S01]  /*9860*/  HMMA.16816.F32 R84, R88, R28, R64 ;  /* 0x0000001c5854723c */ /* 0x000fe20000001840 */
[----:B------:R-:W-:Y:S02]  /*9870*/  IMAD.MOV.U32 R64, RZ, RZ, R75 ;  /* 0x000000ffff407224 */ /* 0x000fe400078e004b */
[----:B------:R-:W-:-:S05]  /*9880*/  IMAD.MOV.U32 R65, RZ, RZ, R92 ;  /* 0x000000ffff417224 */ /* 0x000fca00078e005c */
[----:B------:R-:W-:Y:S01]  /*9890*/  HMMA.16816.F32 R72, R88, R20, R76 ;  /* 0x000000145848723c */ /* 0x000fe2000000184c */
[----:B------:R-:W-:Y:S02]  /*98a0*/  IMAD.MOV.U32 R66, RZ, RZ, R93 ;  /* 0x000000ffff427224 */ /* 0x000fe400078e005d */
[----:B------:R-:W-:-:S05]  /*98b0*/  IMAD.MOV.U32 R67, RZ, RZ, R94 ;  /* 0x000000ffff437224 */ /* 0x000fca00078e005e */
[----:B------:R-:W-:Y:S01]  /*98c0*/  HMMA.16816.F32 R76, R88, R12, R48 ;  /* 0x0000000c584c723c */ /* 0x000fe20000001830 */
[----:B------:R-:W-:Y:S01]  /*98d0*/  IMAD.MOV.U32 R51, RZ, RZ, R95 ;  /* 0x000000ffff337224 */ /* 0x000fe200078e005f */
[----:B------:R-:W0:Y:S06]  /*98e0*/  LDSM.16.MT88.4 R88, [R7+UR6+0x13000] ;  /* 0x013000060758783b */ /* 0x000e2c0008004200 */
[----:B------:R-:W-:Y:S01]  /*98f0*/  HMMA.16816.F32 R92, R80, R28, R116 ;  /* 0x0000001c505c723c */ /* 0x000fe20000001874 */
[----:B------:R-:W-:Y:S02]  /*9900*/  IMAD.MOV.U32 R119, RZ, RZ, R51 ;  /* 0x000000ffff777224 */ /* 0x000fe400078e0033 */
[----:B------:R-:W-:-:S05]  /*9910*/  IMAD.MOV.U32 R118, RZ, RZ, R67 ;  /* 0x000000ffff767224 */ /* 0x000fca00078e0043 */
[----:B------:R-:W-:Y:S01]  /*9920*/  HMMA.16816.F32 R48, R80, R24, R112 ;  /* 0x000000185030723c */ /* 0x000fe20000001870 */
[----:B------:R-:W-:Y:S02]  /*9930*/  IMAD.MOV.U32 R113, RZ, RZ, R64 ;  /* 0x000000ffff717224 */ /* 0x000fe400078e0040 */
[----:B------:R-:W-:Y:S02]  /*9940*/  IMAD.MOV.U32 R114, RZ, RZ, R65 ;  /* 0x000000ffff727224 */ /* 0x000fe400078e0041 */
[----:B------:R-:W-:-:S03]  /*9950*/  IMAD.MOV.U32 R112, RZ, RZ, R66 ;  /* 0x000000ffff707224 */ /* 0x000fc600078e0042 */
[----:B------:R-:W-:Y:S01]  /*9960*/  HMMA.16816.F32 R64, R80, R20, R100 ;  /* 0x000000145040723c */ /* 0x000fe20000001864 */
[----:B------:R-:W-:Y:S02]  /*9970*/  IMAD.MOV.U32 R116, RZ, RZ, R97 ;  /* 0x000000ffff747224 */ /* 0x000fe400078e0061 */
[----:B------:R-:W-:-:S05]  /*9980*/  IMAD.MOV.U32 R117, RZ, RZ, R98 ;  /* 0x000000ffff757224 */ /* 0x000fca00078e0062 */
[----:B---3--:R-:W-:Y:S01]  /*9990*/  HMMA.16816.F32 R60, R16, R28, R60 ;  /* 0x0000001c103c723c */ /* 0x008fe2000000183c */
[----:B------:R-:W-:Y:S02]  /*99a0*/  IMAD.MOV.U32 R29, RZ, RZ, R108 ;  /* 0x000000ffff1d7224 */ /* 0x000fe400078e006c */
[----:B------:R-:W-:-:S05]  /*99b0*/  IMAD.MOV.U32 R28, RZ, RZ, R99 ;  /* 0x000000ffff1c7224 */ /* 0x000fca00078e0063 */
[----:B------:R-:W-:Y:S01]  /*99c0*/  HMMA.16816.F32 R56, R16, R24, R56 ;  /* 0x000000181038723c */ /* 0x000fe20000001838 */
[----:B------:R-:W-:Y:S02]  /*99d0*/  IMAD.MOV.U32 R24, RZ, RZ, R109 ;  /* 0x000000ffff187224 */ /* 0x000fe400078e006d */
[----:B------:R-:W-:-:S05]  /*99e0*/  IMAD.MOV.U32 R25, RZ, RZ, R110 ;  /* 0x000000ffff197224 */ /* 0x000fca00078e006e */
[C---:B------:R-:W-:Y:S01]  /*99f0*/  HMMA.16816.F32 R32, R16.reuse, R20, R32 ;  /* 0x000000141020723c */ /* 0x040fe20000001820 */
[----:B------:R-:W-:Y:S02]  /*9a00*/  IMAD.MOV.U32 R21, RZ, RZ, R111 ;  /* 0x000000ffff157224 */ /* 0x000fe400078e006f */
[----:B------:R-:W1:Y:S05]  /*9a10*/  LDSM.16.MT88.4 R108, [R6+UR6+0x13000] ;  /* 0x01300006066c783b */ /* 0x000e6a0008004200 */
[-C--:B------:R-:W-:Y:S01]  /*9a20*/  HMMA.16816.F32 R8, R16, R12.reuse, R8 ;  /* 0x0000000c1008723c */ /* 0x080fe20000001808 */
[----:B------:R-:W-:Y:S07]  /*9a30*/  LDSM.16.MT88.4 R16, [R7+UR6+0x13080] ;  /* 0x013080060710783b */ /* 0x000fee0008004200 */
[----:B------:R-:W-:Y:S08]  /*9a40*/  HMMA.16816.F32 R80, R80, R12, R104 ;  /* 0x0000000c5050723c */ /* 0x000ff00000001868 */
[----:B0-----:R-:W-:Y:S08]  /*9a50*/  HMMA.16816.F32 R84, R88, R30, R84 ;  /* 0x0000001e5854723c */ /* 0x001ff00000001854 */
[C---:B-1----:R-:W-:Y:S08]  /*9a60*/  HMMA.16816.F32 R100, R108.reuse, R22, R40 ;  /* 0x000000166c64723c */ /* 0x042ff00000001828 */
[C---:B------:R-:W-:Y:S08]  /*9a70*/  HMMA.16816.F32 R104, R108.reuse, R30, R36 ;  /* 0x0000001e6c68723c */ /* 0x040ff00000001824 */
[C---:B------:R-:W-:Y:S01]  /*9a80*/  HMMA.16816.F32 R36, R108.reuse, R26, R52 ;  /* 0x0000001a6c24723c */ /* 0x040fe20000001834 */
[----:B------:R-:W-:Y:S07]  /*9a90*/  LDSM.16.M88.4 R52, [R3+UR6+0x8080] ;  /* 0x008080060334783b */ /* 0x000fee0008000200 */
[----:B------:R-:W-:Y:S01]  /*9aa0*/  HMMA.16816.F32 R44, R108, R14, R44 ;  /* 0x0000000e6c2c723c */ /* 0x000fe2000000182c */
[----:B------:R-:W-:Y:S07]  /*9ab0*/  LDSM.16.MT88.4 R108, [R6+UR6+0x14000] ;  /* 0x01400006066c783b */ /* 0x000fee0008004200 */
[----:B------:R-:W-:Y:S01]  /*9ac0*/  HMMA.16816.F32 R72, R88, R22, R72 ;  /* 0x000000165848723c */ /* 0x000fe20000001848 */
[----:B--2---:R-:W-:-:S02]  /*9ad0*/  IMAD.MOV.U32 R115, RZ, RZ, R96 ;  /* 0x000000ffff737224 */ /* 0x004fc400078e0060 */
[----:B------:R-:W0:Y:S05]  /*9ae0*/  LDSM.16.MT88.4 R96, [R6+UR6+0x13080] ;  /* 0x013080060660783b */ /* 0x000e2a0008004200 */
[----:B0-----:R-:W-:Y:S01]  /*9af0*/  HMMA.16816.F32 R40, R96, R30, R92 ;  /* 0x0000001e6028723c */ /* 0x001fe2000000185c */
[----:B------:R-:W-:-:S07]  /*9b00*/  IMAD.MOV.U32 R95, RZ, RZ, R28 ;  /* 0x000000ffff5f7224 */ /* 0x000fce00078e001c */
[C---:B------:R-:W-:Y:S08]  /*9b10*/  HMMA.16816.F32 R48, R96.reuse, R26, R48 ;  /* 0x0000001a6030723c */ /* 0x040ff00000001830 */
[C---:B------:R-:W-:Y:S08]  /*9b20*/  HMMA.16816.F32 R64, R96.reuse, R22, R64 ;  /* 0x000000166040723c */ /* 0x040ff00000001840 */
[----:B------:R-:W-:Y:S01]  /*9b30*/  HMMA.16816.F32 R80, R96, R14, R80 ;  /* 0x0000000e6050723c */ /* 0x000fe20000001850 */
[----:B------:R-:W-:-:S07]  /*9b40*/  IMAD.MOV.U32 R99, RZ, RZ, R29 ;  /* 0x000000ffff637224 */ /* 0x000fce00078e001d */
[C---:B------:R-:W-:Y:S01]  /*9b50*/  HMMA.16816.F32 R28, R16.reuse, R30, R60 ;  /* 0x0000001e101c723c */ /* 0x040fe2000000183c */
[----:B------:R-:W0:Y:S01]  /*9b60*/  LDSM.16.M88.4 R60, [R3+UR6+0x80] ;  /* 0x00008006033c783b */ /* 0x000e220008000200 */
[----:B------:R-:W-:Y:S02]  /*9b70*/  IMAD.MOV.U32 R92, RZ, RZ, R21 ;  /* 0x000000ffff5c7224 */ /* 0x000fe400078e0015 */
[----:B------:R-:W-:Y:S02]  /*9b80*/  IMAD.MOV.U32 R93, RZ, RZ, R24 ;  /* 0x000000ffff5d7224 */ /* 0x000fe400078e0018 */
[----:B------:R-:W-:Y:S02]  /*9b90*/  IMAD.MOV.U32 R94, RZ, RZ, R25 ;  /* 0x000000ffff5e7224 */ /* 0x000fe400078e0019 */
[----:B------:R-:W-:Y:S08]  /*9ba0*/  HMMA.16816.F32 R20, R16, R22, R32 ;  /* 0x000000161014723c */ /* 0x000ff00000001820 */
[----:B0-----:R-:W-:Y:S01]  /*9bb0*/  HMMA.16816.F32 R32, R108, R60, R104 ;  /* 0x0000003c6c20723c */ /* 0x001fe20000001868 */
[----:B------:R-:W-:-:S02]  /*9bc0*/  IMAD.MOV.U32 R104, RZ, RZ, R92 ;  /* 0x000000ffff687224 */ /* 0x000fc400078e005c */
[----:B------:R-:W-:Y:S02]  /*9bd0*/  IMAD.MOV.U32 R105, RZ, RZ, R93 ;  /* 0x000000ffff697224 */ /* 0x000fe400078e005d */
[----:B------:R-:W-:Y:S02]  /*9be0*/  IMAD.MOV.U32 R106, RZ, RZ, R94 ;  /* 0x000000ffff6a7224 */ /* 0x000fe400078e005e */
[----:B------:R-:W-:Y:S02]  /*9bf0*/  IMAD.MOV.U32 R107, RZ, RZ, R95 ;  /* 0x000000ffff6b7224 */ /* 0x000fe400078e005f */
[----:B------:R-:W-:Y:S01]  /*9c00*/  HMMA.16816.F32 R92, R108, R52, R100 ;  /* 0x000000346c5c723c */ /* 0x000fe20000001864 */
[----:B------:R-:W2:Y:S07]  /*9c10*/  LDL.LU R103, [R1+0x108] ;  /* 0x0001080001677983 */ /* 0x000eae0000300800 */
[C---:B------:R-:W-:Y:S08]  /*9c20*/  HMMA.16816.F32 R68, R88.reuse, R26, R68 ;  /* 0x0000001a5844723c */ /* 0x040ff00000001844 */
[----:B------:R-:W-:Y:S01]  /*9c30*/  HMMA.16816.F32 R76, R88, R14, R76 ;  /* 0x0000000e584c723c */ /* 0x000fe2000000184c */
[----:B------:R-:W0:Y:S07]  /*9c40*/  LDSM.16.MT88.4 R88, [R7+UR6+0x14000] ;  /* 0x014000060758783b */ /* 0x000e2e0008004200 */
[C---:B------:R-:W-:Y:S01]  /*9c50*/  HMMA.16816.F32 R24, R16.reuse, R26, R56 ;  /* 0x0000001a1018723c */ /* 0x040fe20000001838 */
[----:B------:R-:W1:Y:S07]  /*9c60*/  LDSM.16.M88.4 R56, [R3+UR6+0x4080] ;  /* 0x004080060338783b */ /* 0x000e6e0008000200 */
[----:B------:R-:W-:Y:S01]  /*9c70*/  HMMA.16816.F32 R12, R16, R14, R8 ;  /* 0x0000000e100c723c */ /* 0x000fe20000001808 */
[----:B------:R3:W-:Y:S04]  /*9c80*/  LDSM.16.M88.4 R8, [R3+UR6+0xc080] ;  /* 0x00c080060308783b */ /* 0x0007e80008000200 */
[----:B------:R-:W4:Y:S01]  /*9c90*/  LDSM.16.MT88.4 R16, [R7+UR6+0x14080] ;  /* 0x014080060710783b */ /* 0x000f220008004200 */
[----:B---3--:R-:W-:-:S03]  /*9ca0*/  IMAD.MOV.U32 R3, RZ, RZ, R99 ;  /* 0x000000ffff037224 */ /* 0x008fc600078e0063 */
[----:B------:R-:W3:Y:S01]  /*9cb0*/  LDSM.16.MT88.4 R96, [R6+UR6+0x14080] ;  /* 0x014080060660783b */ /* 0x000ee20008004200 */
[C---:B0-----:R-:W-:Y:S08]  /*9cc0*/  HMMA.16816.F32 R84, R88.reuse, R60, R84 ;  /* 0x0000003c5854723c */ /* 0x041ff00000001854 */
[C---:B-1----:R-:W-:Y:S08]  /*9cd0*/  HMMA.16816.F32 R68, R88.reuse, R56, R68 ;  /* 0x000000385844723c */ /* 0x042ff00000001844 */
[----:B------:R-:W-:Y:S08]  /*9ce0*/  HMMA.16816.F32 R72, R88, R52, R72 ;  /* 0x000000345848723c */ /* 0x000ff00000001848 */
[-C--:B----4-:R-:W-:Y:S08]  /*9cf0*/  HMMA.16816.F32 R28, R16, R60.reuse, R28 ;  /* 0x0000003c101c723c */ /* 0x090ff0000000181c */
[C---:B---3--:R-:W-:Y:S08]  /*9d00*/  HMMA.16816.F32 R40, R96.reuse, R60, R40 ;  /* 0x0000003c6028723c */ /* 0x048ff00000001828 */
[C---:B------:R-:W-:Y:S08]  /*9d10*/  HMMA.16816.F32 R48, R96.reuse, R56, R48 ;  /* 0x000000386030723c */ /* 0x040ff00000001830 */
[C---:B------:R-:W-:Y:S08]  /*9d20*/  HMMA.16816.F32 R64, R96.reuse, R52, R64 ;  /* 0x000000346040723c */ /* 0x040ff00000001840 */
[-C--:B------:R-:W-:Y:S01]  /*9d30*/  HMMA.16816.F32 R80, R96, R8.reuse, R80 ;  /* 0x000000086050723c */ /* 0x080fe20000001850 */
[----:B------:R-:W0:Y:S07]  /*9d40*/  LDSM.16.MT88.4 R96, [R6+UR6+0x15000] ;  /* 0x015000060660783b */ /* 0x000e2e0008004200 */
[----:B------:R-:W-:Y:S01]  /*9d50*/  HMMA.16816.F32 R76, R88, R8, R76 ;  /* 0x00000008584c723c */ /* 0x000fe2000000184c */
[----:B------:R-:W1:Y:S07]  /*9d60*/  LDSM.16.MT88.4 R88, [R7+UR6+0x15000] ;  /* 0x015000060758783b */ /* 0x000e6e0008004200 */
[C---:B------:R-:W-:Y:S08]  /*9d70*/  HMMA.16816.F32 R24, R16.reuse, R56, R24 ;  /* 0x000000381018723c */ /* 0x040ff00000001818 */
[C---:B------:R-:W-:Y:S08]  /*9d80*/  HMMA.16816.F32 R20, R16.reuse, R52, R20 ;  /* 0x000000341014723c */ /* 0x040ff00000001814 */
[----:B------:R-:W-:Y:S01]  /*9d90*/  HMMA.16816.F32 R12, R16, R8, R12 ;  /* 0x00000008100c723c */ /* 0x000fe2000000180c */
[----:B------:R-:W-:Y:S07]  /*9da0*/  LDSM.16.MT88.4 R16, [R7+UR6+0x15080] ;  /* 0x015080060710783b */ /* 0x000fee0008004200 */
[C---:B------:R-:W-:Y:S08]  /*9db0*/  HMMA.16816.F32 R36, R108.reuse, R56, R36 ;  /* 0x000000386c24723c */ /* 0x040ff00000001824 */
[----:B------:R-:W-:Y:S08]  /*9dc0*/  HMMA.16816.F32 R44, R108, R8, R44 ;  /* 0x000000086c2c723c */ /* 0x000ff0000000182c */
[C---:B0-----:R-:W-:Y:S08]  /*9dd0*/  HMMA.16816.F32 R32, R96.reuse, R62, R32 ;  /* 0x0000003e6020723c */ /* 0x041ff00000001820 */
[C---:B------:R-:W-:Y:S08]  /*9de0*/  HMMA.16816.F32 R36, R96.reuse, R58, R36 ;  /* 0x0000003a6024723c */ /* 0x040ff00000001824 */
[C---:B------:R-:W-:Y:S08]  /*9df0*/  HMMA.16816.F32 R92, R96.reuse, R54, R92 ;  /* 0x00000036605c723c */ /* 0x040ff0000000185c */
[----:B------:R-:W-:Y:S08]  /*9e00*/  HMMA.16816.F32 R44, R96, R10, R44 ;  /* 0x0000000a602c723c */ /* 0x000ff0000000182c */
[C---:B-1----:R-:W-:Y:S08]  /*9e10*/  HMMA.16816.F32 R72, R88.reuse, R54, R72 ;  /* 0x000000365848723c */ /* 0x042ff00000001848 */
[C---:B------:R-:W-:Y:S08]  /*9e20*/  HMMA.16816.F32 R68, R88.reuse, R58, R68 ;  /* 0x0000003a5844723c */ /* 0x040ff00000001844 */
[----:B------:R-:W-:Y:S01]  /*9e30*/  HMMA.16816.F32 R76, R88, R10, R76 ;  /* 0x0000000a584c723c */ /* 0x000fe2000000184c */
[----:B--2---:R-:W-:-:S02]  /*9e40*/  IMAD.MOV.U32 R61, RZ, RZ, R103 ;  /* 0x000000ffff3d7224 */ /* 0x004fc400078e0067 */
[----:B------:R-:W0:Y:S05]  /*9e50*/  LDSM.16.MT88.4 R100, [R6+UR6+0x15080] ;  /* 0x015080060664783b */ /* 0x000e2a0008004200 */
[----:B0-----:R-:W-:Y:S01]  /*9e60*/  HMMA.16816.F32 R108, R100, R62, R40 ;  /* 0x0000003e646c723c */ /* 0x001fe20000001828 */
[----:B------:R-:W-:Y:S02]  /*9e70*/  IMAD.MOV.U32 R40, RZ, RZ, R104 ;  /* 0x000000ffff287224 */ /* 0x000fe400078e0068 */
[----:B------:R-:W-:Y:S02]  /*9e80*/  IMAD.MOV.U32 R41, RZ, RZ, R105 ;  /* 0x000000ffff297224 */ /* 0x000fe400078e0069 */
[----:B------:R-:W-:-:S02]  /*9e90*/  IMAD.MOV.U32 R42, RZ, RZ, R106 ;  /* 0x000000ffff2a7224 */ /* 0x000fc400078e006a */
[----:B------:R-:W-:Y:S01]  /*9ea0*/  IMAD.MOV.U32 R43, RZ, RZ, R107 ;  /* 0x000000ffff2b7224 */ /* 0x000fe200078e006b */
[----:B------:R-:W-:Y:S01]  /*9eb0*/  HMMA.16816.F32 R96, R100, R54, R64 ;  /* 0x000000366460723c */ /* 0x000fe20000001840 */
[----:B------:R-:W-:-:S07]  /*9ec0*/  IMAD.MOV.U32 R67, RZ, RZ, R61 ;  /* 0x000000ffff437224 */ /* 0x000fce00078e003d */
[----:B------:R-:W-:Y:S08]  /*9ed0*/  HMMA.16816.F32 R104, R100, R58, R48 ;  /* 0x0000003a6468723c */ /* 0x000ff00000001830 */
[----:B------:R-:W-:Y:S01]  /*9ee0*/  HMMA.16816.F32 R48, R88, R62, R84 ;  /* 0x0000003e5830723c */ /* 0x000fe20000001854 */
[----:B------:R-:W-:Y:S07]  /*9ef0*/  LDSM.16.MT88.4 R84, [R6+UR6+0x16000] ;  /* 0x016000060654783b */ /* 0x000fee0008004200 */
[----:B------:R-:W-:Y:S01]  /*9f00*/  HMMA.16816.F32 R52, R16, R54, R20 ;  /* 0x000000361034723c */ /* 0x000fe20000001814 */
[----:B------:R-:W0:Y:S07]  /*9f10*/  LDSM.16.M88.4 R20, [R120+UR6+0x8080] ;  /* 0x008080067814783b */ /* 0x000e2e0008000200 */
[----:B------:R-:W-:Y:S08]  /*9f20*/  HMMA.16816.F32 R100, R100, R10, R80 ;  /* 0x0000000a6464723c */ /* 0x000ff00000001850 */
[----:B------:R-:W-:Y:S01]  /*9f30*/  HMMA.16816.F32 R56, R16, R58, R24 ;  /* 0x0000003a1038723c */ /* 0x000fe20000001818 */
[----:B------:R-:W1:Y:S01]  /*9f40*/  LDSM.16.M88.4 R24, [R120+UR6+0xc080] ;  /* 0x00c080067818783b */ /* 0x000e620008000200 */
[----:B------:R-:W-:-:S02]  /*9f50*/  IMAD.MOV.U32 R88, RZ, RZ, R40 ;  /* 0x000000ffff587224 */ /* 0x000fc400078e0028 */
[----:B------:R-:W-:Y:S01]  /*9f60*/  IMAD.MOV.U32 R89, RZ, RZ, R41 ;  /* 0x000000ffff597224 */ /* 0x000fe200078e0029 */
[----:B------:R-:W-:Y:S03]  /*9f70*/  LDSM.16.MT88.4 R80, [R7+UR6+0x16000] ;  /* 0x016000060750783b */ /* 0x000fe60008004200 */
[C---:B------:R-:W-:Y:S01]  /*9f80*/  HMMA.16816.F32 R60, R16.reuse, R62, R28 ;  /* 0x0000003e103c723c */ /* 0x040fe2000000181c */
[----:B------:R-:W-:Y:S01]  /*9f90*/  IMAD.MOV.U32 R90, RZ, RZ, R42 ;  /* 0x000000ffff5a7224 */ /* 0x000fe200078e002a */
[----:B------:R-:W-:Y:S06]  /*9fa0*/  LDSM.16.MT88.4 R28, [R7+UR6+0x16080] ;  /* 0x01608006071c783b */ /* 0x000fec0008004200 */
[----:B------:R-:W-:Y:S01]  /*9fb0*/  HMMA.16816.F32 R8, R16, R10, R12 ;  /* 0x0000000a1008723c */ /* 0x000fe2000000180c */
[----:B------:R-:W2:Y:S04]  /*9fc0*/  LDSM.16.M88.4 R12, [R120+UR6+0x80] ;  /* 0x00008006780c783b */ /* 0x000ea80008000200 */
[----:B------:R-:W3:Y:S01]  /*9fd0*/  LDSM.16.M88.4 R16, [R120+UR6+0x4080] ;  /* 0x004080067810783b */ /* 0x000ee20008000200 */
[----:B------:R-:W-:-:S02]  /*9fe0*/  IMAD.MOV.U32 R91, RZ, RZ, R43 ;  /* 0x000000ffff5b7224 */ /* 0x000fc400078e002b */
[C---:B0-----:R-:W-:Y:S01]  /*9ff0*/  HMMA.16816.F32 R40, R84.reuse, R20, R92 ;  /* 0x000000145428723c */ /* 0x041fe2000000185c */
[----:B------:R-:W4:Y:S01]  /*a000*/  LDL.LU R93, [R1+0xc8] ;  /* 0x0000c800015d7983 */ /* 0x000f220000300800 */
[----:B------:R-:W-:Y:S02]  /*a010*/  IMAD.MOV.U32 R94, RZ, RZ, R125 ;  /* 0x000000ffff5e7224 */ /* 0x000fe400078e007d */
[----:B------:R-:W-:Y:S01]  /*a020*/  IMAD.MOV.U32 R95, RZ, RZ, R124 ;  /* 0x000000ffff5f7224 */ /* 0x000fe200078e007c */
[----:B------:R-:W5:Y:S04]  /*a030*/  LDL.LU R125, [R1+0x42c] ;  /* 0x00042c00017d7983 */ /* 0x000f680000300800 */
[----:B------:R-:W4:Y:S04]  /*a040*/  LDL.LU R124, [R1+0x428] ;  /* 0x00042800017c7983 */ /* 0x000f280000300800 */
[----:B------:R-:W4:Y:S01]  /*a050*/  LDL.LU R92, [R1+0x120] ;  /* 0x00012000015c7983 */ /* 0x000f220000300800 */
[C---:B-1----:R-:W-:Y:S08]  /*a060*/  HMMA.16816.F32 R44, R84.reuse, R24, R44 ;  /* 0x00000018542c723c */ /* 0x042ff0000000182c */
[C---:B--2---:R-:W-:Y:S08]  /*a070*/  HMMA.16816.F32 R32, R84.reuse, R12, R32 ;  /* 0x0000000c5420723c */ /* 0x044ff00000001820 */
[----:B---3--:R-:W-:Y:S01]  /*a080*/  HMMA.16816.F32 R36, R84, R16, R36 ;  /* 0x000000105424723c */ /* 0x008fe20000001824 */
[----:B------:R-:W2:Y:S04]  /*a090*/  LDL.LU R84, [R1+0x188] ;  /* 0x0001880001547983 */ /* 0x000ea80000300800 */
[----:B------:R-:W3:Y:S04]  /*a0a0*/  LDL.LU R85, [R1+0x1e4] ;  /* 0x0001e40001557983 */ /* 0x000ee80000300800 */
[----:B------:R-:W4:Y:S01]  /*a0b0*/  LDL.LU R86, [R1+0xe0] ;  /* 0x0000e00001567983 */ /* 0x000f220000300800 */
[----:B------:R-:W-:-:S03]  /*a0c0*/  IMAD.MOV.U32 R120, RZ, RZ, R67 ;  /* 0x000000ffff787224 */ /* 0x000fc600078e0043 */
[----:B------:R-:W0:Y:S01]  /*a0d0*/  LDSM.16.MT88.4 R64, [R6+UR6+0x16080] ;  /* 0x016080060640783b */ /* 0x000e220008004200 */
[C---:B------:R-:W-:Y:S08]  /*a0e0*/  HMMA.16816.F32 R48, R80.reuse, R12, R48 ;  /* 0x0000000c5030723c */ /* 0x040ff00000001830 */
[C---:B------:R-:W-:Y:S08]  /*a0f0*/  HMMA.16816.F32 R68, R80.reuse, R16, R68 ;  /* 0x000000105044723c */ /* 0x040ff00000001844 */
[C---:B------:R-:W-:Y:S08]  /*a100*/  HMMA.16816.F32 R72, R80.reuse, R20, R72 ;  /* 0x000000145048723c */ /* 0x040ff00000001848 */
[----:B------:R-:W-:Y:S08]  /*a110*/  HMMA.16816.F32 R76, R80, R24, R76 ;  /* 0x00000018504c723c */ /* 0x000ff0000000184c */
[----:B0-----:R-:W-:Y:S01]  /*a120*/  HMMA.16816.F32 R80, R64, R12, R108 ;  /* 0x0000000c4050723c */ /* 0x001fe2000000186c */
[----:B-----5:R-:W-:-:S02]  /*a130*/  IMAD.MOV.U32 R87, RZ, RZ, R125 ;  /* 0x000000ffff577224 */ /* 0x020fc400078e007d */
[----:B------:R-:W5:Y:S02]  /*a140*/  LDL.LU R125, [R1+0x424] ;  /* 0x00042400017d7983 */ /* 0x000f640000300800 */
[----:B------:R-:W-:Y:S02]  /*a150*/  IMAD.MOV.U32 R111, RZ, RZ, R87 ;  /* 0x000000ffff6f7224 */ /* 0x000fe400078e0057 */
[----:B--2---:R-:W-:Y:S02]  /*a160*/  IMAD.MOV.U32 R110, RZ, RZ, R84 ;  /* 0x000000ffff6e7224 */ /* 0x004fe400078e0054 */
[----:B---3--:R-:W-:Y:S02]  /*a170*/  IMAD.MOV.U32 R109, RZ, RZ, R85 ;  /* 0x000000ffff6d7224 */ /* 0x008fe400078e0055 */
[----:B----4-:R-:W-:Y:S02]  /*a180*/  IMAD.MOV.U32 R108, RZ, RZ, R86 ;  /* 0x000000ffff6c7224 */ /* 0x010fe400078e0056 */
[----:B------:R-:W-:Y:S01]  /*a190*/  HMMA.16816.F32 R84, R64, R16, R104 ;  /* 0x000000104054723c */ /* 0x000fe20000001868 */
[----:B------:R-:W-:-:S02]  /*a1a0*/  IMAD.MOV.U32 R104, RZ, RZ, R88 ;  /* 0x000000ffff687224 */ /* 0x000fc400078e0058 */
[----:B------:R-:W-:Y:S02]  /*a1b0*/  IMAD.MOV.U32 R107, RZ, RZ, R89 ;  /* 0x000000ffff6b7224 */ /* 0x000fe400078e0059 */
[----:B------:R-:W-:Y:S02]  /*a1c0*/  IMAD.MOV.U32 R106, RZ, RZ, R90 ;  /* 0x000000ffff6a7224 */ /* 0x000fe400078e005a */
[----:B------:R-:W-:Y:S02]  /*a1d0*/  IMAD.MOV.U32 R105, RZ, RZ, R91 ;  /* 0x000000ffff697224 */ /* 0x000fe400078e005b */
[----:B------:R-:W-:Y:S01]  /*a1e0*/  HMMA.16816.F32 R88, R64, R20, R96 ;  /* 0x000000144058723c */ /* 0x000fe20000001860 */
[----:B------:R-:W-:Y:S02]  /*a1f0*/  IMAD.MOV.U32 R98, RZ, RZ, R124 ;  /* 0x000000ffff627224 */ /* 0x000fe400078e007c */
[----:B------:R-:W2:Y:S01]  /*a200*/  LDL.LU R124, [R1+0x420] ;  /* 0x00042000017c7983 */ /* 0x000ea20000300800 */
[----:B------:R-:W-:-:S03]  /*a210*/  IMAD.MOV.U32 R99, RZ, RZ, R93 ;  /* 0x000000ffff637224 */ /* 0x000fc600078e005d */
[----:B------:R-:W3:Y:S01]  /*a220*/  LDL.LU R93, [R1+0x1b8] ;  /* 0x0001b800015d7983 */ /* 0x000ee20000300800 */
[----:B------:R-:W-:Y:S03]  /*a230*/  HMMA.16816.F32 R64, R64, R24, R100 ;  /* 0x000000184040723c */ /* 0x000fe60000001864 */
[----:B------:R-:W4:Y:S01]  /*a240*/  LDL.LU R103, [R1+0x68] ;  /* 0x0000680001677983 */ /* 0x000f220000300800 */
[----:B------:R-:W-:Y:S02]  /*a250*/  IMAD.MOV.U32 R96, RZ, RZ, R94 ;  /* 0x000000ffff607224 */ /* 0x000fe400078e005e */
[----:B------:R-:W-:Y:S02]  /*a260*/  IMAD.MOV.U32 R97, RZ, RZ, R95 ;  /* 0x000000ffff617224 */ /* 0x000fe400078e005f */
[----:B------:R-:W-:Y:S01]  /*a270*/  HMMA.16816.F32 R60, R28, R12, R60 ;  /* 0x0000000c1c3c723c */ /* 0x000fe2000000183c */
[----:B------:R-:W-:-:S02]  /*a280*/  IMAD.MOV.U32 R12, RZ, RZ, R92 ;  /* 0x000000ffff0c7224 */ /* 0x000fc400078e005c */
[----:B-----5:R-:W-:Y:S02]  /*a290*/  IMAD.MOV.U32 R95, RZ, RZ, R125 ;  /* 0x000000ffff5f7224 */ /* 0x020fe400078e007d */
[----:B--2---:R-:W-:Y:S02]  /*a2a0*/  IMAD.MOV.U32 R94, RZ, RZ, R124 ;  /* 0x000000ffff5e7224 */ /* 0x004fe400078e007c */
[----:B------:R-:W0:Y:S01]  /*a2b0*/  LDC R124, c[0x0][0x3ac] ;  /* 0x0000eb00ff7c7b82 */ /* 0x000e220000000800 */
[----:B----4-:R-:W-:Y:S02]  /*a2c0*/  IMAD.MOV.U32 R13, RZ, RZ, R103 ;  /* 0x000000ffff0d7224 */ /* 0x010fe400078e0067 */
[----:B---3--:R-:W-:Y:S02]  /*a2d0*/  IMAD.MOV.U32 R92, RZ, RZ, R93 ;  /* 0x000000ffff5c7224 */ /* 0x008fe400078e005d */
[----:B------:R-:W-:Y:S02]  /*a2e0*/  IMAD.MOV.U32 R93, RZ, RZ, R5 ;  /* 0x000000ffff5d7224 */ /* 0x000fe400078e0005 */
[----:B------:R-:W2:Y:S01]  /*a2f0*/  LDL.LU R5, [R1+0x41c] ;  /* 0x00041c0001057983 */ /* 0x000ea20000300800 */
[----:B0-----:R-:W-:-:S04]  /*a300*/  IMAD.SHL.U32 R124, R124, 0x80, RZ ;  /* 0x000000807c7c7824 */ /* 0x001fc800078e00ff */
[----:B------:R-:W-:-:S04]  /*a310*/  IMAD.WIDE R94, R124, 0x2, R94 ;  /* 0x000000027c5e7825 */ /* 0x000fc800078e025e */
[C---:B------:R-:W-:Y:S01]  /*a320*/  IMAD.WIDE R12, R124.reuse, 0x2, R12 ;  /* 0x000000027c0c7825 */ /* 0x040fe200078e020c */
[----:B------:R-:W-:Y:S04]  /*a330*/  STL [R1+0x64], R94 ;  /* 0x0000645e01007387 */ /* 0x000fe80000100800 */
[----:B------:R-:W-:Y:S04]  /*a340*/  STL [R1+0x120], R12 ;  /* 0x0001200c01007387 */ /* 0x000fe80000100800 */
[----:B------:R-:W3:Y:S04]  /*a350*/  LDL.LU R100, [R1] ;  /* 0x0000000001647983 */ /* 0x000ee80000300800 */
[----:B------:R-:W4:Y:S01]  /*a360*/  LDL.LU R101, [R1+0x6c] ;  /* 0x00006c0001657983 */ /* 0x000f220000300800 */
[----:B------:R-:W-:-:S03]  /*a370*/  IMAD.WIDE R92, R124, 0x2, R92 ;  /* 0x000000027c5c7825 */ /* 0x000fc600078e025c */
[----:B------:R0:W-:Y:S04]  /*a380*/  STL [R1+0x68], R13 ;  /* 0x0000680d01007387 */ /* 0x0001e80000100800 */
[----:B------:R-:W-:Y:S04]  /*a390*/  STL [R1+0x1b8], R92 ;  /* 0x0001b85c01007387 */ /* 0x000fe80000100800 */
[----:B------:R-:W5:Y:S04]  /*a3a0*/  LDL.LU R102, [R1+0x12c] ;  /* 0x00012c0001667983 */ /* 0x000f680000300800 */
[----:B------:R-:W5:Y:S01]  /*a3b0*/  LDL.LU R103, [R1+0x1bc] ;  /* 0x0001bc0001677983 */ /* 0x000f620000300800 */
[----:B------:R-:W-:-:S02]  /*a3c0*/  IMAD.MOV.U32 R125, RZ, RZ, R95 ;  /* 0x000000ffff7d7224 */ /* 0x000fc400078e005f */
[----:B0-----:R-:W-:Y:S01]  /*a3d0*/  IMAD.MOV.U32 R13, RZ, RZ, R4 ;  /* 0x000000ffff0d7224 */ /* 0x001fe200078e0004 */
[----:B------:R5:W-:Y:S04]  /*a3e0*/  STL [R1+0x124], R93 ;  /* 0x0001245d01007387 */ /* 0x000be80000100800 */
[----:B------:R-:W5:Y:S01]  /*a3f0*/  LDL.LU R4, [R1+0x418] ;  /* 0x0004180001047983 */ /* 0x000f620000300800 */
[----:B--2---:R-:W-:-:S03]  /*a400*/  IMAD.MOV.U32 R12, RZ, RZ, R5 ;  /* 0x000000ffff0c7224 */ /* 0x004fc600078e0005 */
[----:B------:R-:W2:Y:S01]  /*a410*/  LDL.LU R5, [R1+0x414] ;  /* 0x0004140001057983 */ /* 0x000ea20000300800 */
[----:B------:R-:W-:-:S04]  /*a420*/  IMAD.WIDE R12, R124, 0x2, R12 ;  /* 0x000000027c0c7825 */ /* 0x000fc800078e020c */
[----:B---3--:R-:W-:Y:S02]  /*a430*/  IMAD.MOV.U32 R95, RZ, RZ, R100 ;  /* 0x000000ffff5f7224 */ /* 0x008fe400078e0064 */
[----:B----4-:R-:W-:-:S04]  /*a440*/  IMAD.MOV.U32 R94, RZ, RZ, R101 ;  /* 0x000000ffff5e7224 */ /* 0x010fc800078e0065 */
[----:B------:R-:W-:-:S05]  /*a450*/  IMAD.WIDE R94, R124, 0x2, R94 ;  /* 0x000000027c5e7825 */ /* 0x000fca00078e025e */
[----:B------:R0:W-:Y:S04]  /*a460*/  STL [R1+0x6c], R94 ;  /* 0x00006c5e01007387 */ /* 0x0001e80000100800 */
[----:B------:R-:W-:Y:S01]  /*a470*/  STL [R1], R95 ;  /* 0x0000005f01007387 */ /* 0x000fe20000100800 */
[----:B-----5:R-:W-:-:S03]  /*a480*/  IMAD.MOV.U32 R93, RZ, RZ, R102 ;  /* 0x000000ffff5d7224 */ /* 0x020fc600078e0066 */
[----:B------:R-:W-:Y:S01]  /*a490*/  STL [R1+0x128], R12 ;  /* 0x0001280c01007387 */ /* 0x000fe20000100800 */
[----:B------:R-:W-:-:S03]  /*a4a0*/  IMAD.MOV.U32 R92, RZ, RZ, R103 ;  /* 0x000000ffff5c7224 */ /* 0x000fc600078e0067 */
[----:B------:R-:W-:Y:S04]  /*a4b0*/  STL [R1+0x70], R13 ;  /* 0x0000700d01007387 */ /* 0x000fe80000100800 */
[----:B------:R-:W3:Y:S04]  /*a4c0*/  LDL.LU R100, [R1+0x4] ;  /* 0x0000040001647983 */ /* 0x000ee80000300800 */
[----:B------:R-:W4:Y:S01]  /*a4d0*/  LDL.LU R101, [R1+0x78] ;  /* 0x0000780001657983 */ /* 0x000f220000300800 */
[----:B------:R-:W-:-:S03]  /*a4e0*/  IMAD.WIDE R92, R124, 0x2, R92 ;  /* 0x000000027c5c7825 */ /* 0x000fc600078e025c */
[----:B------:R-:W5:Y:S04]  /*a4f0*/  LDL.LU R102, [R1+0x130] ;  /* 0x0001300001667983 */ /* 0x000f680000300800 */
[----:B------:R-:W-:Y:S04]  /*a500*/  STL [R1+0x1bc], R92 ;  /* 0x0001bc5c01007387 */ /* 0x000fe80000100800 */
[----:B------:R-:W5:Y:S01]  /*a510*/  LDL.LU R103, [R1+0x1c0] ;  /* 0x0001c00001677983 */ /* 0x000f620000300800 */
[----:B0-----:R-:W-:-:S03]  /*a520*/  IMAD.MOV.U32 R94, RZ, RZ, R4 ;  /* 0x000000ffff5e7224 */ /* 0x001fc600078e0004 */
[----:B------:R2:W-:Y:S04]  /*a530*/  STL [R1+0x12c], R93 ;  /* 0x00012c5d01007387 */ /* 0x0005e80000100800 */
[----:B------:R-:W5:Y:S01]  /*a540*/  LDL.LU R4, [R1+0x410] ;  /* 0x0004100001047983 */ /* 0x000f620000300800 */
[----:B--2---:R-:W-:-:S03]  /*a550*/  IMAD.MOV.U32 R93, RZ, RZ, R5 ;  /* 0x000000ffff5d7224 */ /* 0x004fc600078e0005 */
[----:B------:R-:W2:Y:S01]  /*a560*/  LDL.LU R5, [R1+0x40c] ;  /* 0x00040c0001057983 */ /* 0x000ea20000300800 */
[----:B---3--:R-:W-:Y:S02]  /*a570*/  IMAD.MOV.U32 R95, RZ, RZ, R100 ;  /* 0x000000ffff5f7224 */ /* 0x008fe400078e0064 */
[----:B----4-:R-:W-:Y:S02]  /*a580*/  IMAD.MOV.U32 R13, RZ, RZ, R101 ;  /* 0x000000ffff0d7224 */ /* 0x010fe400078e0065 */
[----:B------:R-:W-:-:S04]  /*a590*/  IMAD.WIDE R94, R124, 0x2, R94 ;  /* 0x000000027c5e7825 */ /* 0x000fc800078e025e */
[----:B-----5:R-:W-:Y:S01]  /*a5a0*/  IMAD.MOV.U32 R12, RZ, RZ, R102 ;  /* 0x000000ffff0c7224 */ /* 0x020fe200078e0066 */
[----:B------:R-:W-:Y:S03]  /*a5b0*/  STL [R1+0x74], R94 ;  /* 0x0000745e01007387 */ /* 0x000fe60000100800 */
[C---:B------:R-:W-:Y:S01]  /*a5c0*/  IMAD.WIDE R12, R124.reuse, 0x2, R12 ;  /* 0x000000027c0c7825 */ /* 0x040fe200078e020c */
[----:B------:R-:W-:Y:S03]  /*a5d0*/  STL [R1+0x4], R95 ;  /* 0x0000045f01007387 */ /* 0x000fe60000100800 */
[----:B------:R-:W-:Y:S01]  /*a5e0*/  IMAD.MOV.U32 R92, RZ, RZ, R103 ;  /* 0x000000ffff5c7224 */ /* 0x000fe200078e0067 */
[----:B------:R-:W-:Y:S04]  /*a5f0*/  STL [R1+0x130], R12 ;  /* 0x0001300c01007387 */ /* 0x000fe80000100800 */
[----:B------:R-:W3:Y:S01]  /*a600*/  LDL.LU R100, [R1+0x8] ;  /* 0x0000080001647983 */ /* 0x000ee20000300800 */
[----:B------:R-:W-:-:S03]  /*a610*/  IMAD.WIDE R92, R124, 0x2, R92 ;  /* 0x000000027c5c7825 */ /* 0x000fc600078e025c */
[----:B------:R-:W4:Y:S04]  /*a620*/  LDL.LU R101, [R1+0x7c] ;  /* 0x00007c0001657983 */ /* 0x000f280000300800 */
[----:B------:R0:W-:Y:S04]  /*a630*/  STL [R1+0x78], R13 ;  /* 0x0000780d01007387 */ /* 0x0001e80000100800 */
[----:B------:R-:W-:Y:S04]  /*a640*/  STL [R1+0x1c0], R92 ;  /* 0x0001c05c01007387 */ /* 0x000fe80000100800 */
[----:B------:R-:W5:Y:S04]  /*a650*/  LDL.LU R102, [R1+0x13c] ;  /* 0x00013c0001667983 */ /* 0x000f680000300800 */
[----:B------:R-:W5:Y:S01]  /*a660*/  LDL.LU R103, [R1+0x1c4] ;  /* 0x0001c40001677983 */ /* 0x000f620000300800 */
[----:B0-----:R-:W-:-:S03]  /*a670*/  IMAD.MOV.U32 R13, RZ, RZ, R4 ;  /* 0x000000ffff0d7224 */ /* 0x001fc600078e0004 */
        /* <DEDUP_REMOVED lines=8> */
[----:B------:R0:W-:Y:S01]  /*a700*/  STL [R1+0x7c], R94 ;  /* 0x00007c5e01007387 */ /* 0x0001e20000100800 */
[----:B-----5:R-:W-:-:S03]  /*a710*/  IMAD.MOV.U32 R93, RZ, RZ, R102 ;  /* 0x000000ffff5d7224 */ /* 0x020fc600078e0066 */
[----:B------:R-:W-:Y:S01]  /*a720*/  STL [R1+0x8], R95 ;  /* 0x0000085f01007387 */ /* 0x000fe20000100800 */
[----:B------:R-:W-:-:S03]  /*a730*/  IMAD.MOV.U32 R92, RZ, RZ, R103 ;  /* 0x000000ffff5c7224 */ /* 0x000fc600078e0067 */
[----:B------:R-:W-:Y:S01]  /*a740*/  STL [R1+0x138], R12 ;  /* 0x0001380c01007387 */ /* 0x000fe20000100800 */
[----:B------:R-:W-:-:S03]  /*a750*/  IMAD.WIDE R92, R124, 0x2, R92 ;  /* 0x000000027c5c7825 */ /* 0x000fc600078e025c */
[----:B------:R-:W-:Y:S04]  /*a760*/  STL [R1+0x80], R13 ;  /* 0x0000800d01007387 */ /* 0x000fe80000100800 */
[----:B------:R-:W3:Y:S04]  /*a770*/  LDL.LU R100, [R1+0xc] ;  /* 0x00000c0001647983 */ /* 0x000ee80000300800 */
[----:B------:R-:W4:Y:S04]  /*a780*/  LDL.LU R101, [R1+0x88] ;  /* 0x0000880001657983 */ /* 0x000f280000300800 */
        /* <DEDUP_REMOVED lines=13> */
[----:B------:R-:W-:-:S04]  /*a860*/  IMAD.WIDE R12, R124, 0x2, R12 ;  /* 0x000000027c0c7825 */ /* 0x000fc800078e020c */
[----:B------:R-:W-:Y:S01]  /*a870*/  IMAD.MOV.U32 R92, RZ, RZ, R103 ;  /* 0x000000ffff5c7224 */ /* 0x000fe200078e0067 */
[----:B------:R-:W-:Y:S03]  /*a880*/  STL [R1+0xc], R95 ;  /* 0x00000c5f01007387 */ /* 0x000fe60000100800 */
[----:B------:R-:W-:Y:S01]  /*a890*/  IMAD.WIDE R92, R124, 0x2, R92 ;  /* 0x000000027c5c7825 */ /* 0x000fe200078e025c */
[----:B------:R-:W-:Y:S04]  /*a8a0*/  STL [R1+0x140], R12 ;  /* 0x0001400c01007387 */ /* 0x000fe80000100800 */
[----:B------:R-:W3:Y:S04]  /*a8b0*/  LDL.LU R100, [R1+0x10] ;  /* 0x0000100001647983 */ /* 0x000ee80000300800 */
        /* <DEDUP_REMOVED lines=13> */
[----:B------:R-:W-:-:S04]  /*a990*/  IMAD.WIDE R94, R124, 0x2, R94 ;  /* 0x000000027c5e7825 */ /* 0x000fc800078e025e */
[----:B-----5:R-:W-:Y:S02]  /*a9a0*/  IMAD.MOV.U32 R93, RZ, RZ, R102 ;  /* 0x000000ffff5d7224 */ /* 0x020fe400078e0066 */
[----:B------:R-:W-:Y:S01]  /*a9b0*/  IMAD.MOV.U32 R92, RZ, RZ, R103 ;  /* 0x000000ffff5c7224 */ /* 0x000fe200078e0067 */
[----:B------:R-:W-:Y:S03]  /*a9c0*/  STL [R1+0x8c], R94 ;  /* 0x00008c5e01007387 */ /* 0x000fe60000100800 */
[----:B------:R-:W-:Y:S01]  /*a9d0*/  IMAD.WIDE R92, R124, 0x2, R92 ;  /* 0x000000027c5c7825 */ /* 0x000fe200078e025c */
[----:B------:R-:W-:Y:S04]  /*a9e0*/  STL [R1+0x10], R95 ;  /* 0x0000105f01007387 */ /* 0x000fe80000100800 */
[----:B------:R-:W-:Y:S04]  /*a9f0*/  STL [R1+0x148], R12 ;  /* 0x0001480c01007387 */ /* 0x000fe80000100800 */
[----:B------:R-:W-:Y:S04]  /*aa00*/  STL [R1+0x90], R13 ;  /* 0x0000900d01007387 */ /* 0x000fe80000100800 */
[----:B------:R0:W-:Y:S04]  /*aa10*/  STL [R1+0x1cc], R92 ;  /* 0x0001cc5c01007387 */ /* 0x0001e80000100800 */
[----:B------:R-:W3:Y:S04]  /*aa20*/  LDL.LU R100, [R1+0x14] ;  /* 0x0000140001647983 */ /* 0x000ee80000300800 */
[----:B------:R-:W4:Y:S04]  /*aa30*/  LDL.LU R101, [R1+0x98] ;  /* 0x0000980001657983 */ /* 0x000f280000300800 */
[----:B------:R-:W5:Y:S04]  /*aa40*/  LDL.LU R102, [R1+0x150] ;  /* 0x0001500001667983 */ /* 0x000f680000300800 */
[----:B------:R3:W-:Y:S04]  /*aa50*/  STL [R1+0x14c], R93 ;  /* 0x00014c5d01007387 */ /* 0x0007e80000100800 */
[----:B------:R-:W5:Y:S01]  /*aa60*/  LDL.LU R103, [R1+0x154] ;  /* 0x0001540001677983 */ /* 0x000f620000300800 */
[----:B0-----:R-:W-:Y:S01]  /*aa70*/  IMAD.MOV.U32 R92, RZ, RZ, R4 ;  /* 0x000000ffff5c7224 */ /* 0x001fe200078e0004 */
[----:B------:R-:W-:Y:S02]  /*aa80*/  HMMA.16816.F32 R56, R28, R16, R56 ;  /* 0x000000101c38723c */ /* 0x000fe40000001838 */
        /* <DEDUP_REMOVED lines=10> */
[----:B------:R-:W-:Y:S01]  /*ab30*/  STL [R1+0x14], R93 ;  /* 0x0000145d01007387 */ /* 0x000fe20000100800 */
[----:B------:R-:W-:-:S03]  /*ab40*/  IMAD.WIDE R16, R124, 0x2, R16 ;  /* 0x000000027c107825 */ /* 0x000fc600078e0210 */
[----:B------:R-:W-:Y:S04]  /*ab50*/  STL [R1+0x150], R12 ;  /* 0x0001500c01007387 */ /* 0x000fe80000100800 */
[----:B------:R0:W-:Y:S04]  /*ab60*/  STL [R1+0x98], R13 ;  /* 0x0000980d01007387 */ /* 0x0001e80000100800 */
[----:B------:R-:W-:Y:S04]  /*ab70*/  STL [R1+0x1d0], R16 ;  /* 0x0001d01001007387 */ /* 0x000fe80000100800 */
[----:B------:R1:W-:Y:S04]  /*ab80*/  STL [R1+0x154], R17 ;  /* 0x0001541101007387 */ /* 0x0003e80000100800 */
[----:B0-----:R-:W3:Y:S04]  /*ab90*/  LDL.LU R13, [R1+0x18] ;  /* 0x00001800010d7983 */ /* 0x001ee80000300800 */
[----:B------:R-:W4:Y:S04]  /*aba0*/  LDL.LU R92, [R1+0x9c] ;  /* 0x00009c00015c7983 */ /* 0x000f280000300800 */
[----:B------:R-:W5:Y:S04]  /*abb0*/  LDL.LU R93, [R1+0x158] ;  /* 0x00015800015d7983 */ /* 0x000f680000300800 */
[----:B------:R-:W1:Y:S04]  /*abc0*/  LDL.LU R94, [R1+0x15c] ;  /* 0x00015c00015e7983 */ /* 0x000e680000300800 */
[----:B------:R-:W2:Y:S01]  /*abd0*/  LDL.LU R95, [R1+0x1d4] ;  /* 0x0001d400015f7983 */ /* 0x000ea20000300800 */
[----:B------:R-:W-:Y:S01]  /*abe0*/  HMMA.16816.F32 R52, R28, R20, R52 ;  /* 0x000000141c34723c */ /* 0x000fe20000001834 */
[----:B---3--:R-:W-:-:S02]  /*abf0*/  IMAD.MOV.U32 R21, RZ, RZ, R13 ;  /* 0x000000ffff157224 */ /* 0x008fc400078e000d */
[----:B------:R-:W-:Y:S02]  /*ac00*/  IMAD.MOV.U32 R13, RZ, RZ, R4 ;  /* 0x000000ffff0d7224 */ /* 0x000fe400078e0004 */
[----:B------:R-:W3:Y:S01]  /*ac10*/  LDL.LU R4, [R1+0x3e8] ;  /* 0x0003e80001047983 */ /* 0x000ee20000300800 */
[----:B----4-:R-:W-:Y:S02]  /*ac20*/  IMAD.MOV.U32 R20, RZ, RZ, R92 ;  /* 0x000000ffff147224 */ /* 0x010fe400078e005c */
[----:B-----5:R-:W-:Y:S02]  /*ac30*/  IMAD.MOV.U32 R12, RZ, RZ, R93 ;  /* 0x000000ffff0c7224 */ /* 0x020fe400078e005d */
[----:B------:R-:W-:-:S04]  /*ac40*/  IMAD.WIDE R20, R124, 0x2, R20 ;  /* 0x000000027c147825 */ /* 0x000fc800078e0214 */
[----:B-1----:R-:W-:Y:S02]  /*ac50*/  IMAD.MOV.U32 R17, RZ, RZ, R94 ;  /* 0x000000ffff117224 */ /* 0x002fe400078e005e */
[----:B--2---:R-:W-:Y:S02]  /*ac60*/  IMAD.MOV.U32 R16, RZ, RZ, R95 ;  /* 0x000000ffff107224 */ /* 0x004fe400078e005f */
[----:B------:R-:W-:Y:S02]  /*ac70*/  IMAD.MOV.U32 R100, RZ, RZ, R96 ;  /* 0x000000ffff647224 */ /* 0x000fe400078e0060 */
[----:B------:R-:W-:Y:S02]  /*ac80*/  IMAD.MOV.U32 R101, RZ, RZ, R97 ;  /* 0x000000ffff657224 */ /* 0x000fe400078e0061 */
[----:B------:R-:W-:Y:S01]  /*ac90*/  IMAD.WIDE R12, R124, 0x2, R12 ;  /* 0x000000027c0c7825 */ /* 0x000fe200078e020c */
[----:B------:R-:W-:Y:S03]  /*aca0*/  STL [R1+0x9c], R20 ;  /* 0x00009c1401007387 */ /* 0x000fe60000100800 */
[----:B------:R-:W-:-:S02]  /*acb0*/  IMAD.MOV.U32 R102, RZ, RZ, R98 ;  /* 0x000000ffff667224 */ /* 0x000fc400078e0062 */
[----:B------:R-:W-:Y:S02]  /*acc0*/  IMAD.MOV.U32 R103, RZ, RZ, R99 ;  /* 0x000000ffff677224 */ /* 0x000fe400078e0063 */
[----:B------:R-:W-:Y:S01]  /*acd0*/  IMAD.WIDE R16, R124, 0x2, R16 ;  /* 0x000000027c107825 */ /* 0x000fe200078e0210 */
[----:B------:R-:W-:Y:S03]  /*ace0*/  STL [R1+0x18], R21 ;  /* 0x0000181501007387 */ /* 0x000fe60000100800 */
[----:B------:R-:W-:Y:S01]  /*acf0*/  IMAD.MOV.U32 R94, RZ, RZ, R100 ;  /* 0x000000ffff5e7224 */ /* 0x000fe200078e0064 */
[----:B------:R-:W-:Y:S01]  /*ad00*/  STL [R1+0x158], R12 ;  /* 0x0001580c01007387 */ /* 0x000fe20000100800 */
[----:B------:R-:W-:Y:S02]  /*ad10*/  IMAD.MOV.U32 R95, RZ, RZ, R101 ;  /* 0x000000ffff5f7224 */ /* 0x000fe400078e0065 */
[----:B------:R-:W-:Y:S01]  /*ad20*/  IMAD.MOV.U32 R100, RZ, RZ, R102 ;  /* 0x000000ffff647224 */ /* 0x000fe200078e0066 */
[----:B------:R0:W-:Y:S01]  /*ad30*/  STL [R1+0xa0], R13 ;  /* 0x0000a00d01007387 */ /* 0x0001e20000100800 */
[----:B------:R-:W-:-:S02]  /*ad40*/  IMAD.MOV.U32 R101, RZ, RZ, R103 ;  /* 0x000000ffff657224 */ /* 0x000fc400078e0067 */
[----:B------:R-:W-:Y:S01]  /*ad50*/  IMAD.MOV.U32 R102, RZ, RZ, R104 ;  /* 0x000000ffff667224 */ /* 0x000fe200078e0068 */
[----:B------:R1:W-:Y:S01]  /*ad60*/  STL [R1+0x1d4], R16 ;  /* 0x0001d41001007387 */ /* 0x0003e20000100800 */
[----:B------:R-:W-:Y:S02]  /*ad70*/  IMAD.MOV.U32 R103, RZ, RZ, R105 ;  /* 0x000000ffff677224 */ /* 0x000fe400078e0069 */
[----:B------:R-:W-:Y:S01]  /*ad80*/  IMAD.MOV.U32 R104, RZ, RZ, R106 ;  /* 0x000000ffff687224 */ /* 0x000fe200078e006a */
[----:B------:R-:W-:Y:S01]  /*ad90*/  STL [R1+0x15c], R17 ;  /* 0x00015c1101007387 */ /* 0x000fe20000100800 */
[----:B------:R-:W-:Y:S02]  /*ada0*/  IMAD.MOV.U32 R105, RZ, RZ, R107 ;  /* 0x000000ffff697224 */ /* 0x000fe400078e006b */
[----:B------:R-:W-:Y:S01]  /*adb0*/  IMAD.MOV.U32 R106, RZ, RZ, R108 ;  /* 0x000000ffff6a7224 */ /* 0x000fe200078e006c */
[----:B------:R-:W-:Y:S01]  /*adc0*/  HMMA.16816.F32 R8, R28, R24, R8 ;  /* 0x000000181c08723c */ /* 0x000fe20000001808 */
[----:B------:R-:W-:Y:S01]  /*add0*/  IMAD.MOV.U32 R107, RZ, RZ, R109 ;  /* 0x000000ffff6b7224 */ /* 0x000fe200078e006d */
[----:B------:R-:W2:Y:S01]  /*ade0*/  LDSM.16.MT88.4 R96, [R6+UR6+0x17000] ;  /* 0x017000060660783b */ /* 0x000ea20008004200 */
[----:B------:R-:W-:-:S03]  /*adf0*/  IMAD.MOV.U32 R108, RZ, RZ, R110 ;  /* 0x000000ffff6c7224 */ /* 0x000fc600078e006e */
[----:B------:R-:W4:Y:S04]  /*ae00*/  LDL.LU R109, [R1+0xf4] ;  /* 0x0000f400016d7983 */ /* 0x000f280000300800 */
[----:B------:R-:W5:Y:S04]  /*ae10*/  LDL.LU R110, [R1+0x50] ;  /* 0x00005000016e7983 */ /* 0x000f680000300800 */
[----:B0-----:R-:W2:Y:S04]  /*ae20*/  LDL.LU R13, [R1+0xa8] ;  /* 0x0000a800010d7983 */ /* 0x001ea80000300800 */
[----:B------:R-:W2:Y:S01]  /*ae30*/  LDL.LU R92, [R1+0x160] ;  /* 0x00016000015c7983 */ /* 0x000ea20000300800 */
[----:B------:R-:W-:-:S03]  /*ae40*/  IMAD.MOV.U32 R21, RZ, RZ, R5 ;  /* 0x000000ffff157224 */ /* 0x000fc600078e0005 */
[----:B------:R-:W1:Y:S01]  /*ae50*/  LDL.LU R5, [R1+0x3e4] ;  /* 0x0003e40001057983 */ /* 0x000e620000300800 */
[----:B---3--:R-:W-:-:S03]  /*ae60*/  IMAD.MOV.U32 R20, RZ, RZ, R4 ;  /* 0x000000ffff147224 */ /* 0x008fc600078e0004 */
[----:B------:R-:W3:Y:S04]  /*ae70*/  LDL.LU R4, [R1+0x3e0] ;  /* 0x0003e00001047983 */ /* 0x000ee80000300800 */
[----:B------:R-:W3:Y:S01]  /*ae80*/  LDL.LU R93, [R1+0x164] ;  /* 0x00016400015d7983 */ /* 0x000ee20000300800 */
[----:B------:R-:W-:-:S04]  /*ae90*/  IMAD.WIDE R20, R124, 0x2, R20 ;  /* 0x000000027c147825 */ /* 0x000fc800078e0214 */
[----:B--2---:R-:W-:-:S04]  /*aea0*/  IMAD.MOV.U32 R12, RZ, RZ, R92 ;  /* 0x000000ffff0c7224 */ /* 0x004fc800078e005c */
[----:B------:R-:W-:-:S04]  /*aeb0*/  IMAD.WIDE R12, R124, 0x2, R12 ;  /* 0x000000027c0c7825 */ /* 0x000fc800078e020c */
[----:B-1----:R-:W-:Y:S02]  /*aec0*/  IMAD.MOV.U32 R16, RZ, RZ, R5 ;  /* 0x000000ffff107224 */ /* 0x002fe400078e0005 */
[----:B------:R-:W2:Y:S04]  /*aed0*/  LDL.LU R5, [R1+0x3dc] ;  /* 0x0003dc0001057983 */ /* 0x000ea80000300800 */
[----:B------:R-:W-:Y:S04]  /*aee0*/  STL [R1+0xa4], R20 ;  /* 0x0000a41401007387 */ /* 0x000fe80000100800 */
[----:B------:R0:W-:Y:S04]  /*aef0*/  STL [R1+0x1c], R21 ;  /* 0x00001c1501007387 */ /* 0x0001e80000100800 */
[----:B------:R-:W-:Y:S04]  /*af00*/  STL [R1+0x160], R12 ;  /* 0x0001600c01007387 */ /* 0x000fe80000100800 */
[----:B------:R-:W-:Y:S04]  /*af10*/  STL [R1+0xa8], R13 ;  /* 0x0000a80d01007387 */ /* 0x000fe80000100800 */
[----:B0-----:R-:W2:Y:S04]  /*af20*/  LDL.LU R21, [R1+0xac] ;  /* 0x0000ac0001157983 */ /* 0x001ea80000300800 */
[----:B------:R-:W4:Y:S01]  /*af30*/  LDL.LU R92, [R1+0x168] ;  /* 0x00016800015c7983 */ /* 0x000f220000300800 */
[----:B---3--:R-:W-:-:S02]  /*af40*/  IMAD.MOV.U32 R17, RZ, RZ, R93 ;  /* 0x000000ffff117224 */ /* 0x008fc400078e005d */
[----:B------:R-:W-:-:S05]  /*af50*/  IMAD.WIDE R16, R124, 0x2, R16 ;  /* 0x000000027c107825 */ /* 0x000fca00078e0210 */
[----:B------:R-:W-:Y:S04]  /*af60*/  STL [R1+0x1d8], R16 ;  /* 0x0001d81001007387 */ /* 0x000fe80000100800 */
[----:B------:R-:W3:Y:S04]  /*af70*/  LDL.LU R93, [R1+0x1dc] ;  /* 0x0001dc00015d7983 */ /* 0x000ee80000300800 */
[----:B------:R0:W-:Y:S02]  /*af80*/  STL [R1+0x164], R17 ;  /* 0x0001641101007387 */ /* 0x0001e40000100800 */
[----:B0-----:R-:W-:-:S02]  /*af90*/  IMAD.MOV.U32 R17, RZ, RZ, R4 ;  /* 0x000000ffff117224 */ /* 0x001fc400078e0004 */
[----:B------:R-:W5:Y:S01]  /*afa0*/  LDL.LU R4, [R1+0x3d8] ;  /* 0x0003d80001047983 */ /* 0x000f620000300800 */
[----:B--2---:R-:W-:Y:S02]  /*afb0*/  IMAD.MOV.U32 R13, RZ, RZ, R21 ;  /* 0x000000ffff0d7224 */ /* 0x004fe400078e0015 */
[----:B----4-:R-:W-:-:S04]  /*afc0*/  IMAD.MOV.U32 R12, RZ, RZ, R92 ;  /* 0x000000ffff0c7224 */ /* 0x010fc800078e005c */
[----:B------:R-:W-:-:S05]  /*afd0*/  IMAD.WIDE R12, R124, 0x2, R12 ;  /* 0x000000027c0c7825 */ /* 0x000fca00078e020c */
[----:B------:R-:W-:Y:S04]  /*afe0*/  STL [R1+0x168], R12 ;  /* 0x0001680c01007387 */ /* 0x000fe80000100800 */
[----:B------:R-:W2:Y:S01]  /*aff0*/  LDL.LU R92, [R1+0x20] ;  /* 0x00002000015c7983 */ /* 0x000ea20000300800 */
[----:B---3--:R-:W-:-:S03]  /*b000*/  IMAD.MOV.U32 R16, RZ, RZ, R93 ;  /* 0x000000ffff107224 */ /* 0x008fc600078e005d */
[----:B------:R-:W3:Y:S01]  /*b010*/  LDL.LU R93, [R1+0xb0] ;  /* 0x0000b000015d7983 */ /* 0x000ee20000300800 */
[----:B------:R-:W-:-:S03]  /*b020*/  IMAD.WIDE R16, R124, 0x2, R16 ;  /* 0x000000027c107825 */ /* 0x000fc600078e0210 */
[----:B------:R0:W-:Y:S04]  /*b030*/  STL [R1+0xac], R13 ;  /* 0x0000ac0d01007387 */ /* 0x0001e80000100800 */
[----:B------:R-:W-:Y:S04]  /*b040*/  STL [R1+0x1dc], R16 ;  /* 0x0001dc1001007387 */ /* 0x000fe80000100800 */
[----:B------:R2:W-:Y:S01]  /*b050*/  STL [R1+0x16c], R17 ;  /* 0x00016c1101007387 */ /* 0x0005e20000100800 */
[----:B0-----:R-:W-:Y:S02]  /*b060*/  IMAD.MOV.U32 R13, RZ, RZ, R5 ;  /* 0x000000ffff0d7224 */ /* 0x001fe400078e0005 */
[----:B-----5:R-:W-:Y:S01]  /*b070*/  IMAD.MOV.U32 R12, RZ, RZ, R4 ;  /* 0x000000ffff0c7224 */ /* 0x020fe200078e0004 */
[----:B------:R-:W4:Y:S04]  /*b080*/  LDL.LU R5, [R1+0x3d4] ;  /* 0x0003d40001057983 */ /* 0x000f280000300800 */
[----:B------:R-:W5:Y:S04]  /*b090*/  LDL.LU R4, [R1+0x3d0] ;  /* 0x0003d00001047983 */ /* 0x000f680000300800 */
[----:B------:R-:W4:Y:S04]  /*b0a0*/  LDL.LU R30, [R1+0x170] ;  /* 0x00017000011e7983 */ /* 0x000f280000300800 */
[----:B------:R-:W5:Y:S01]  /*b0b0*/  LDL.LU R31, [R1+0x1e0] ;  /* 0x0001e000011f7983 */ /* 0x000f620000300800 */
[----:B------:R-:W-:-:S02]  /*b0c0*/  IMAD.MOV.U32 R20, RZ, RZ, R94 ;  /* 0x000000ffff147224 */ /* 0x000fc400078e005e */
[----:B------:R-:W-:Y:S02]  /*b0d0*/  IMAD.MOV.U32 R21, RZ, RZ, R95 ;  /* 0x000000ffff157224 */ /* 0x000fe400078e005f */
[----:B------:R-:W-:Y:S02]  /*b0e0*/  IMAD.MOV.U32 R24, RZ, RZ, R20 ;  /* 0x000000ffff187224 */ /* 0x000fe400078e0014 */
[----:B------:R-:W-:Y:S02]  /*b0f0*/  IMAD.MOV.U32 R25, RZ, RZ, R21 ;  /* 0x000000ffff197224 */ /* 0x000fe400078e0015 */
[----:B------:R-:W-:-:S04]  /*b100*/  IMAD.WIDE R20, R124, 0x2, R12 ;  /* 0x000000027c147825 */ /* 0x000fc800078e020c */
[----:B--2---:R-:W-:Y:S02]  /*b110*/  IMAD.MOV.U32 R17, RZ, RZ, R92 ;  /* 0x000000ffff117224 */ /* 0x004fe400078e005c */
[----:B---3--:R-:W-:Y:S01]  /*b120*/  IMAD.MOV.U32 R16, RZ, RZ, R93 ;  /* 0x000000ffff107224 */ /* 0x008fe200078e005d */
[----:B------:R-:W-:Y:S01]  /*b130*/  HMMA.16816.F32 R32, R96, R14, R32 ;  /* 0x0000000e6020723c */ /* 0x000fe20000001820 */
[----:B------:R-:W0:Y:S02]  /*b140*/  LDSM.16.MT88.4 R92, [R7+UR6+0x17000] ;  /* 0x01700006075c783b */ /* 0x000e240008004200 */
[----:B------:R-:W-:-:S05]  /*b150*/  IMAD.WIDE R16, R124, 0x2, R16 ;  /* 0x000000027c107825 */ /* 0x000fca00078e0210 */
[----:B------:R1:W-:Y:S04]  /*b160*/  STL [R1+0xb0], R16 ;  /* 0x0000b01001007387 */ /* 0x0003e80000100800 */
[----:B------:R2:W-:Y:S04]  /*b170*/  STL [R1+0x20], R17 ;  /* 0x0000201101007387 */ /* 0x0005e80000100800 */
[----:B------:R3:W-:Y:S01]  /*b180*/  STL [R1+0xb4], R20 ;  /* 0x0000b41401007387 */ /* 0x0007e20000100800 */
[----:B----4-:R-:W-:Y:S02]  /*b190*/  IMAD.MOV.U32 R13, RZ, RZ, R30 ;  /* 0x000000ffff0d7224 */ /* 0x010fe400078e001e */
[----:B------:R-:W-:-:S02]  /*b1a0*/  IMAD.MOV.U32 R30, RZ, RZ, R25 ;  /* 0x000000ffff1e7224 */ /* 0x000fc400078e0019 */
[----:B-----5:R-:W-:Y:S02]  /*b1b0*/  IMAD.MOV.U32 R12, RZ, RZ, R31 ;  /* 0x000000ffff0c7224 */ /* 0x020fe400078e001f */
[----:B------:R-:W-:Y:S02]  /*b1c0*/  IMAD.MOV.U32 R31, RZ, RZ, R24 ;  /* 0x000000ffff1f7224 */ /* 0x000fe400078e0018 */
[----:B------:R-:W4:Y:S04]  /*b1d0*/  LDL.LU R24, [R1+0x2c] ;  /* 0x00002c0001187983 */ /* 0x000f280000300800 */
[----:B------:R-:W5:Y:S01]  /*b1e0*/  LDL.LU R25, [R1+0xbc] ;  /* 0x0000bc0001197983 */ /* 0x000f620000300800 */
[----:B------:R-:W-:-:S03]  /*b1f0*/  IMAD.WIDE R12, R124, 0x2, R12 ;  /* 0x000000027c0c7825 */ /* 0x000fc600078e020c */
[----:B------:R0:W-:Y:S01]  /*b200*/  STL [R1+0x24], R21 ;  /* 0x0000241501007387 */ /* 0x0001e20000100800 */
[----:B-1----:R-:W-:Y:S02]  /*b210*/  IMAD.MOV.U32 R16, RZ, RZ, R31 ;  /* 0x000000ffff107224 */ /* 0x002fe400078e001f */
[----:B--2---:R-:W-:Y:S01]  /*b220*/  IMAD.MOV.U32 R17, RZ, RZ, R30 ;  /* 0x000000ffff117224 */ /* 0x004fe200078e001e */
[----:B------:R-:W-:Y:S01]  /*b230*/  STL [R1+0x1e0], R12 ;  /* 0x0001e00c01007387 */ /* 0x000fe20000100800 */
[----:B---3--:R-:W-:-:S03]  /*b240*/  IMAD.MOV.U32 R20, RZ, RZ, R4 ;  /* 0x000000ffff147224 */ /* 0x008fc600078e0004 */
[----:B------:R4:W-:Y:S01]  /*b250*/  STL [R1+0x170], R13 ;  /* 0x0001700d01007387 */ /* 0x0009e20000100800 */
[----:B------:R-:W-:-:S04]  /*b260*/  IMAD.WIDE R16, R124, 0x2, R16 ;  /* 0x000000027c107825 */ /* 0x000fc800078e0210 */
[----:B0-----:R-:W-:Y:S02]  /*b270*/  IMAD.MOV.U32 R21, RZ, RZ, R5 ;  /* 0x000000ffff157224 */ /* 0x001fe400078e0005 */
[----:B------:R-:W2:Y:S01]  /*b280*/  LDL.LU R5, [R1+0x3cc] ;  /* 0x0003cc0001057983 */ /* 0x000ea20000300800 */
[----:B------:R-:W-:-:S03]  /*b290*/  IMAD.WIDE R20, R124, 0x2, R20 ;  /* 0x000000027c147825 */ /* 0x000fc600078e0214 */
[----:B------:R-:W3:Y:S01]  /*b2a0*/  LDL.LU R4, [R1+0x3c8] ;  /* 0x0003c80001047983 */ /* 0x000ee20000300800 */
[----:B------:R-:W-:-:S03]  /*b2b0*/  IMAD.MOV.U32 R30, RZ, RZ, R101 ;  /* 0x000000ffff1e7224 */ /* 0x000fc600078e0065 */
[----:B------:R-:W-:Y:S01]  /*b2c0*/  STL [R1+0xb8], R16 ;  /* 0x0000b81001007387 */ /* 0x000fe20000100800 */
[----:B------:R-:W-:-:S03]  /*b2d0*/  IMAD.MOV.U32 R101, RZ, RZ, R104 ;  /* 0x000000ffff657224 */ /* 0x000fc600078e0068 */
[----:B------:R0:W-:Y:S01]  /*b2e0*/  STL [R1+0x28], R17 ;  /* 0x0000281101007387 */ /* 0x0001e20000100800 */
[----:B------:R-:W-:Y:S02]  /*b2f0*/  IMAD.MOV.U32 R104, RZ, RZ, R107 ;  /* 0x000000ffff687224 */ /* 0x000fe400078e006b */
[----:B------:R-:W-:Y:S02]  /*b300*/  IMAD.MOV.U32 R107, RZ, RZ, R109 ;  /* 0x000000ffff6b7224 */ /* 0x000fe400078e006d */
[----:B------:R-:W-:Y:S02]  /*b310*/  IMAD.MOV.U32 R109, RZ, RZ, R3 ;  /* 0x000000ffff6d7224 */ /* 0x000fe400078e0003 */
[----:B----4-:R-:W-:Y:S02]  /*b320*/  IMAD.MOV.U32 R13, RZ, RZ, R24 ;  /* 0x000000ffff0d7224 */ /* 0x010fe400078e0018 */
[----:B-----5:R-:W-:-:S04]  /*b330*/  IMAD.MOV.U32 R12, RZ, RZ, R25 ;  /* 0x000000ffff0c7224 */ /* 0x020fc800078e0019 */
[----:B------:R-:W-:-:S04]  /*b340*/  IMAD.WIDE R12, R124, 0x2, R12 ;  /* 0x000000027c0c7825 */ /* 0x000fc800078e020c */
[----:B------:R-:W-:Y:S01]  /*b350*/  IMAD.MOV.U32 R24, RZ, RZ, R100 ;  /* 0x000000ffff187224 */ /* 0x000fe200078e0064 */
[----:B------:R-:W-:Y:S01]  /*b360*/  STL [R1+0xbc], R12 ;  /* 0x0000bc0c01007387 */ /* 0x000fe20000100800 */
[----:B------:R-:W-:Y:S02]  /*b370*/  IMAD.MOV.U32 R25, RZ, RZ, R102 ;  /* 0x000000ffff197224 */ /* 0x000fe400078e0066 */
        /* <DEDUP_REMOVED lines=10> */
[----:B------:R-:W5:Y:S01]  /*b420*/  LDL.LU R3, [R1+0x198] ;  /* 0x0001980001037983 */ /* 0x000f620000300800 */
[----:B------:R-:W-:Y:S02]  /*b430*/  IMAD.MOV.U32 R111, RZ, RZ, R113 ;  /* 0x000000ffff6f7224 */ /* 0x000fe400078e0071 */
[----:B------:R-:W-:Y:S01]  /*b440*/  IMAD.MOV.U32 R120, RZ, RZ, R114 ;  /* 0x000000ffff787224 */ /* 0x000fe200078e0072 */
[----:B------:R-:W2:Y:S04]  /*b450*/  LDL.LU R113, [R1+0x60] ;  /* 0x0000600001717983 */ /* 0x000ea80000300800 */
[----:B------:R-:W2:Y:S04]  /*b460*/  LDL.LU R114, [R1+0x114] ;  /* 0x0001140001727983 */ /* 0x000ea80000300800 */
[----:B0-----:R-:W2:Y:S01]  /*b470*/  LDL.LU R17, [R1+0x3c] ;  /* 0x00003c0001117983 */ /* 0x001ea20000300800 */
[----:B------:R-:W-:-:S03]  /*b480*/  IMAD.MOV.U32 R29, RZ, RZ, R24 ;  /* 0x000000ffff1d7224 */ /* 0x000fc600078e0018 */
[----:B------:R-:W2:Y:S04]  /*b490*/  LDL.LU R28, [R1+0xc4] ;  /* 0x0000c400011c7983 */ /* 0x000ea80000300800 */
[----:B------:R-:W3:Y:S04]  /*b4a0*/  LDL.LU R31, [R1+0xcc] ;  /* 0x0000cc00011f7983 */ /* 0x000ee80000300800 */
[----:B------:R-:W3:Y:S01]  /*b4b0*/  LDL.LU R24, [R1+0x178] ;  /* 0x0001780001187983 */ /* 0x000ee20000300800 */
[----:B-1----:R-:W-:Y:S02]  /*b4c0*/  IMAD.MOV.U32 R20, RZ, RZ, R30 ;  /* 0x000000ffff147224 */ /* 0x002fe400078e001e */
[----:B----4-:R-:W-:-:S02]  /*b4d0*/  IMAD.MOV.U32 R21, RZ, RZ, R29 ;  /* 0x000000ffff157224 */ /* 0x010fc400078e001d */
[----:B------:R-:W-:Y:S01]  /*b4e0*/  IMAD.WIDE R20, R124, 0x2, R20 ;  /* 0x000000027c147825 */ /* 0x000fe200078e0214 */
[C---:B------:R-:W-:Y:S08]  /*b4f0*/  HMMA.16816.F32 R36, R96.reuse, R18, R36 ;  /* 0x000000126024723c */ /* 0x040ff00000001824 */
[C---:B------:R-:W-:Y:S08]  /*b500*/  HMMA.16816.F32 R40, R96.reuse, R22, R40 ;  /* 0x000000166028723c */ /* 0x040ff00000001828 */
[----:B------:R-:W-:Y:S01]  /*b510*/  HMMA.16816.F32 R44, R96, R26, R44 ;  /* 0x0000001a602c723c */ /* 0x000fe2000000182c */
[----:B------:R-:W-:-:S02]  /*b520*/  IMAD.MOV.U32 R98, RZ, RZ, R104 ;  /* 0x000000ffff627224 */ /* 0x000fc400078e0068 */
[----:B------:R-:W-:Y:S02]  /*b530*/  IMAD.MOV.U32 R104, RZ, RZ, R108 ;  /* 0x000000ffff687224 */ /* 0x000fe400078e006c */
[----:B--2---:R-:W-:-:S04]  /*b540*/  IMAD.MOV.U32 R16, RZ, RZ, R28 ;  /* 0x000000ffff107224 */ /* 0x004fc800078e001c */
[----:B------:R-:W-:-:S04]  /*b550*/  IMAD.WIDE R16, R124, 0x2, R16 ;  /* 0x000000027c107825 */ /* 0x000fc800078e0210 */
[----:B---3--:R-:W-:Y:S02]  /*b560*/  IMAD.MOV.U32 R12, RZ, RZ, R24 ;  /* 0x000000ffff0c7224 */ /* 0x008fe400078e0018 */
[----:B------:R-:W-:Y:S01]  /*b570*/  IMAD.MOV.U32 R13, RZ, RZ, R31 ;  /* 0x000000ffff0d7224 */ /* 0x000fe200078e001f */
[----:B------:R0:W-:Y:S01]  /*b580*/  STL [R1+0xc4], R16 ;  /* 0x0000c41001007387 */ /* 0x0001e20000100800 */
[----:B------:R-:W-:-:S03]  /*b590*/  IMAD.WIDE R12, R124, 0x2, R12 ;  /* 0x000000027c0c7825 */ /* 0x000fc600078e020c */
[----:B------:R1:W-:Y:S01]  /*b5a0*/  STL [R1+0x3c], R17 ;  /* 0x00003c1101007387 */ /* 0x0003e20000100800 */
[----:B------:R-:W-:-:S03]  /*b5b0*/  IMAD.MOV.U32 R24, RZ, RZ, R105 ;  /* 0x000000ffff187224 */ /* 0x000fc600078e0069 */
[----:B------:R-:W-:Y:S01]  /*b5c0*/  STL [R1+0xc8], R20 ;  /* 0x0000c81401007387 */ /* 0x000fe20000100800 */
[----:B------:R-:W-:-:S03]  /*b5d0*/  IMAD.MOV.U32 R105, RZ, RZ, R109 ;  /* 0x000000ffff697224 */ /* 0x000fc600078e006d */
[----:B------:R-:W-:Y:S01]  /*b5e0*/  STL [R1+0x30], R21 ;  /* 0x0000301501007387 */ /* 0x000fe20000100800 */
[----:B0-----:R-:W-:Y:S02]  /*b5f0*/  IMAD.MOV.U32 R16, RZ, RZ, R25 ;  /* 0x000000ffff107224 */ /* 0x001fe400078e0019 */
[----:B------:R-:W-:Y:S01]  /*b600*/  IMAD.MOV.U32 R25, RZ, RZ, R106 ;  /* 0x000000ffff197224 */ /* 0x000fe200078e006a */
[----:B------:R-:W-:Y:S01]  /*b610*/  STL [R1+0x178], R12 ;  /* 0x0001780c01007387 */ /* 0x000fe20000100800 */
[----:B-----5:R-:W-:Y:S02]  /*b620*/  IMAD.MOV.U32 R109, RZ, RZ, R3 ;  /* 0x000000ffff6d7224 */ /* 0x020fe400078e0003 */
[----:B------:R-:W-:Y:S01]  /*b630*/  IMAD.MOV.U32 R106, RZ, RZ, R118 ;  /* 0x000000ffff6a7224 */ /* 0x000fe200078e0076 */
[----:B------:R-:W2:Y:S01]  /*b640*/  LDL.LU R108, [R1+0x194] ;  /* 0x00019400016c7983 */ /* 0x000ea20000300800 */
[----:B------:R-:W-:-:S03]  /*b650*/  IMAD.MOV.U32 R3, RZ, RZ, R117 ;  /* 0x000000ffff037224 */ /* 0x000fc600078e0075 */
[----:B------:R-:W3:Y:S04]  /*b660*/  LDL.LU R118, [R1+0x1f4] ;  /* 0x0001f40001767983 */ /* 0x000ee80000300800 */
[----:B------:R-:W4:Y:S04]  /*b670*/  LDL.LU R117, [R1+0x1ac] ;  /* 0x0001ac0001757983 */ /* 0x000f280000300800 */
[----:B------:R0:W5:Y:S04]  /*b680*/  LDSM.16.MT88.4 R28, [R6+UR6+0x17080] ;  /* 0x01708006061c783b */ /* 0x0001680008004200 */
[----:B-1----:R-:W2:Y:S04]  /*b690*/  LDL.LU R17, [R1+0x34] ;  /* 0x0000340001117983 */ /* 0x002ea80000300800 */
[----:B0-----:R-:W2:Y:S01]  /*b6a0*/  LDL.LU R6, [R1+0xd4] ;  /* 0x0000d40001067983 */ /* 0x001ea20000300800 */
[----:B------:R-:W-:-:S03]  /*b6b0*/  IMAD.MOV.U32 R21, RZ, RZ, R100 ;  /* 0x000000ffff157224 */ /* 0x000fc600078e0064 */
[----:B------:R0:W-:Y:S02]  /*b6c0*/  STL [R1+0xcc], R13 ;  /* 0x0000cc0d01007387 */ /* 0x0001e40000100800 */
[----:B0-----:R-:W-:Y:S02]  /*b6d0*/  IMAD.MOV.U32 R13, RZ, RZ, R21 ;  /* 0x000000ffff0d7224 */ /* 0x001fe400078e0015 */
[----:B------:R-:W-:Y:S02]  /*b6e0*/  IMAD.MOV.U32 R21, RZ, RZ, R5 ;  /* 0x000000ffff157224 */ /* 0x000fe400078e0005 */
[----:B------:R-:W3:Y:S01]  /*b6f0*/  LDL.LU R5, [R1+0x3c4] ;  /* 0x0003c40001057983 */ /* 0x000ee20000300800 */
[----:B------:R-:W-:Y:S02]  /*b700*/  IMAD.MOV.U32 R12, RZ, RZ, R16 ;  /* 0x000000ffff0c7224 */ /* 0x000fe400078e0010 */
[----:B------:R-:W-:Y:S02]  /*b710*/  IMAD.MOV.U32 R96, RZ, RZ, R102 ;  /* 0x000000ffff607224 */ /* 0x000fe400078e0066 */
[----:B------:R-:W-:-:S04]  /*b720*/  IMAD.WIDE R12, R124, 0x2, R12 ;  /* 0x000000027c0c7825 */ /* 0x000fc800078e020c */
[----:B------:R-:W-:Y:S02]  /*b730*/  IMAD.MOV.U32 R20, RZ, RZ, R4 ;  /* 0x000000ffff147224 */ /* 0x000fe400078e0004 */
[----:B------:R-:W-:Y:S01]  /*b740*/  IMAD.MOV.U32 R99, RZ, RZ, R101 ;  /* 0x000000ffff637224 */ /* 0x000fe200078e0065 */
[----:B------:R-:W4:Y:S01]  /*b750*/  LDL.LU R4, [R1+0x3c0] ;  /* 0x0003c00001047983 */ /* 0x000f220000300800 */
[----:B------:R-:W-:Y:S02]  /*b760*/  IMAD.MOV.U32 R97, RZ, RZ, R103 ;  /* 0x000000ffff617224 */ /* 0x000fe400078e0067 */
[----:B------:R-:W-:Y:S01]  /*b770*/  HMMA.16816.F32 R100, R92, R14, R48 ;  /* 0x0000000e5c64723c */ /* 0x000fe20000001830 */
[----:B------:R-:W-:Y:S01]  /*b780*/  STL [R1+0xd0], R12 ;  /* 0x0000d00c01007387 */ /* 0x000fe20000100800 */
[----:B------:R-:W-:Y:S02]  /*b790*/  IMAD.MOV.U32 R51, RZ, RZ, R96 ;  /* 0x000000ffff337224 */ /* 0x000fe400078e0060 */
[----:B------:R-:W-:Y:S01]  /*b7a0*/  IMAD.MOV.U32 R96, RZ, RZ, R98 ;  /* 0x000000ffff607224 */ /* 0x000fe200078e0062 */
[----:B------:R-:W-:Y:S01]  /*b7b0*/  STL [R1+0x38], R13 ;  /* 0x0000380d01007387 */ /* 0x000fe20000100800 */
[----:B--2---:R-:W-:-:S04]  /*b7c0*/  IMAD.MOV.U32 R16, RZ, RZ, R6 ;  /* 0x000000ffff107224 */ /* 0x004fc800078e0006 */
[----:B------:R-:W-:-:S05]  /*b7d0*/  IMAD.WIDE R16, R124, 0x2, R16 ;  /* 0x000000027c107825 */ /* 0x000fca00078e0210 */
[----:B------:R-:W-:Y:S04]  /*b7e0*/  STL [R1+0xd4], R16 ;  /* 0x0000d41001007387 */ /* 0x000fe80000100800 */
[----:B------:R-:W-:Y:S01]  /*b7f0*/  STL [R1+0x34], R17 ;  /* 0x0000341101007387 */ /* 0x000fe20000100800 */
[----:B---3--:R-:W-:-:S03]  /*b800*/  IMAD.MOV.U32 R98, RZ, RZ, R5 ;  /* 0x000000ffff627224 */ /* 0x008fc600078e0005 */
[----:B------:R-:W2:Y:S01]  /*b810*/  LDL.LU R5, [R1+0x3bc] ;  /* 0x0003bc0001057983 */ /* 0x000ea20000300800 */
[----:B------:R-:W-:-:S04]  /*b820*/  IMAD.WIDE R20, R124, 0x2, R20 ;  /* 0x000000027c147825 */ /* 0x000fc800078e0214 */
[----:B------:R-:W-:Y:S01]  /*b830*/  IMAD.MOV.U32 R6, RZ, RZ, R97 ;  /* 0x000000ffff067224 */ /* 0x000fe200078e0061 */
[----:B------:R4:W-:Y:S01]  /*b840*/  STL [R1+0x17c], R20 ;  /* 0x00017c1401007387 */ /* 0x0009e20000100800 */
[----:B------:R-:W-:-:S03]  /*b850*/  IMAD.MOV.U32 R97, RZ, RZ, R99 ;  /* 0x000000ffff617224 */ /* 0x000fc600078e0063 */
[----:B------:R-:W3:Y:S04]  /*b860*/  LDL.LU R99, [R1+0x40] ;  /* 0x0000400001637983 */ /* 0x000ee80000300800 */
[----:B------:R3:W-:Y:S04]  /*b870*/  STL [R1+0xd8], R21 ;  /* 0x0000d81501007387 */ /* 0x0007e80000100800 */
[----:B------:R-:W5:Y:S01]  /*b880*/  LDL.LU R49, [R1+0x184] ;  /* 0x0001840001317983 */ /* 0x000f620000300800 */
[----:B----4-:R-:W-:-:S03]  /*b890*/  IMAD.MOV.U32 R20, RZ, RZ, R4 ;  /* 0x000000ffff147224 */ /* 0x010fc600078e0004 */
[----:B------:R-:W4:Y:S01]  /*b8a0*/  LDL.LU R4, [R1+0x3b8] ;  /* 0x0003b80001047983 */ /* 0x000f220000300800 */
[----:B--2---:R-:W-:-:S03]  /*b8b0*/  IMAD.MOV.U32 R17, RZ, RZ, R5 ;  /* 0x000000ffff117224 */ /* 0x004fc600078e0005 */
[----:B------:R-:W2:Y:S01]  /*b8c0*/  LDL.LU R5, [R1+0x3b4] ;  /* 0x0003b40001057983 */ /* 0x000ea20000300800 */
[----:B------:R-:W-:Y:S02]  /*b8d0*/  IMAD.MOV.U32 R48, RZ, RZ, R51 ;  /* 0x000000ffff307224 */ /* 0x000fe400078e0033 */
[----:B------:R-:W-:Y:S02]  /*b8e0*/  IMAD.MOV.U32 R13, RZ, RZ, R6 ;  /* 0x000000ffff0d7224 */ /* 0x000fe400078e0006 */
[----:B------:R-:W-:Y:S02]  /*b8f0*/  IMAD.MOV.U32 R12, RZ, RZ, R48 ;  /* 0x000000ffff0c7224 */ /* 0x000fe400078e0030 */
[----:B---3--:R-:W-:Y:S02]  /*b900*/  IMAD.MOV.U32 R21, RZ, RZ, R99 ;  /* 0x000000ffff157224 */ /* 0x008fe400078e0063 */
[----:B------:R-:W-:-:S04]  /*b910*/  IMAD.WIDE R12, R124, 0x2, R12 ;  /* 0x000000027c0c7825 */ /* 0x000fc800078e020c */
[----:B------:R-:W-:-:S04]  /*b920*/  IMAD.WIDE R20, R124, 0x2, R20 ;  /* 0x000000027c147825 */ /* 0x000fc800078e0214 */
[----:B-----5:R-:W-:Y:S01]  /*b930*/  IMAD.MOV.U32 R16, RZ, RZ, R49 ;  /* 0x000000ffff107224 */ /* 0x020fe200078e0031 */
[----:B------:R-:W-:Y:S01]  /*b940*/  STL [R1+0xdc], R20 ;  /* 0x0000dc1401007387 */ /* 0x000fe20000100800 */
[----:B------:R-:W-:Y:S02]  /*b950*/  IMAD.MOV.U32 R50, RZ, RZ, R96 ;  /* 0x000000ffff327224 */ /* 0x000fe400078e0060 */
[----:B------:R-:W-:Y:S01]  /*b960*/  IMAD.WIDE R16, R124, 0x2, R16 ;  /* 0x000000027c107825 */ /* 0x000fe200078e0210 */
[----:B------:R-:W-:Y:S03]  /*b970*/  STL [R1+0x40], R21 ;  /* 0x0000401501007387 */ /* 0x000fe60000100800 */
[----:B------:R-:W-:Y:S02]  /*b980*/  IMAD.MOV.U32 R6, RZ, RZ, R97 ;  /* 0x000000ffff067224 */ /* 0x000fe400078e0061 */
[----:B------:R-:W-:Y:S01]  /*b990*/  IMAD.MOV.U32 R51, RZ, RZ, R98 ;  /* 0x000000ffff337224 */ /* 0x000fe200078e0062 */
[----:B------:R-:W-:Y:S01]  /*b9a0*/  STL [R1+0x180], R12 ;  /* 0x0001800c01007387 */ /* 0x000fe20000100800 */
[----:B------:R-:W-:Y:S01]  /*b9b0*/  HMMA.16816.F32 R96, R92, R22, R72 ;  /* 0x000000165c60723c */ /* 0x000fe20000001848 */
[----:B------:R-:W-:-:S02]  /*b9c0*/  IMAD.MOV.U32 R73, RZ, RZ, R24 ;  /* 0x000000ffff497224 */ /* 0x000fc400078e0018 */
[----:B------:R4:W-:Y:S01]  /*b9d0*/  STL [R1+0xe0], R13 ;  /* 0x0000e00d01007387 */ /* 0x0009e20000100800 */
[----:B------:R-:W-:Y:S02]  /*b9e0*/  IMAD.MOV.U32 R24, RZ, RZ, R25 ;  /* 0x000000ffff187224 */ /* 0x000fe400078e0019 */
[----:B------:R-:W-:Y:S01]  /*b9f0*/  IMAD.MOV.U32 R25, RZ, RZ, R104 ;  /* 0x000000ffff197224 */ /* 0x000fe200078e0068 */
[----:B------:R0:W-:Y:S01]  /*ba00*/  STL [R1+0x184], R16 ;  /* 0x0001841001007387 */ /* 0x0001e20000100800 */
[----:B------:R-:W-:Y:S02]  /*ba10*/  IMAD.MOV.U32 R104, RZ, RZ, R105 ;  /* 0x000000ffff687224 */ /* 0x000fe400078e0069 */
[----:B------:R-:W-:Y:S01]  /*ba20*/  IMAD.MOV.U32 R105, RZ, RZ, R108 ;  /* 0x000000ffff697224 */ /* 0x000fe200078e006c */
[----:B------:R1:W-:Y:S01]  /*ba30*/  STL [R1+0xe4], R17 ;  /* 0x0000e41101007387 */ /* 0x0003e20000100800 */
[----:B----4-:R-:W-:-:S03]  /*ba40*/  IMAD.MOV.U32 R13, RZ, RZ, R4 ;  /* 0x000000ffff0d7224 */ /* 0x010fc600078e0004 */
[----:B------:R-:W3:Y:S04]  /*ba50*/  LDL.LU R75, [R1+0x4c] ;  /* 0x00004c00014b7983 */ /* 0x000ee80000300800 */
[----:B------:R-:W4:Y:S04]  /*ba60*/  LDL.LU R108, [R1+0x18c] ;  /* 0x00018c00016c7983 */ /* 0x000f280000300800 */
[----:B------:R-:W5:Y:S01]  /*ba70*/  LDL.LU R4, [R1+0x3b0] ;  /* 0x0003b00001047983 */ /* 0x000f620000300800 */
[----:B--2---:R-:W-:-:S03]  /*ba80*/  IMAD.MOV.U32 R12, RZ, RZ, R5 ;  /* 0x000000ffff0c7224 */ /* 0x004fc600078e0005 */
[----:B------:R-:W2:Y:S01]  /*ba90*/  LDL.LU R5, [R1+0x3ac] ;  /* 0x0003ac0001057983 */ /* 0x000ea20000300800 */
[----:B0-----:R-:W-:Y:S02]  /*baa0*/  IMAD.MOV.U32 R16, RZ, RZ, R6 ;  /* 0x000000ffff107224 */ /* 0x001fe400078e0006 */
[----:B-1----:R-:W-:Y:S02]  /*bab0*/  IMAD.MOV.U32 R17, RZ, RZ, R51 ;  /* 0x000000ffff117224 */ /* 0x002fe400078e0033 */
[----:B------:R-:W-:Y:S02]  /*bac0*/  IMAD.MOV.U32 R74, RZ, RZ, R50 ;  /* 0x000000ffff4a7224 */ /* 0x000fe400078e0032 */
[----:B------:R0:W1:Y:S02]  /*bad0*/  LDSM.16.MT88.4 R48, [R7+UR6+0x17080] ;  /* 0x017080060730783b */ /* 0x0000640008004200 */
[----:B0-----:R-:W-:-:S04]  /*bae0*/  IMAD.WIDE R6, R124, 0x2, R16 ;  /* 0x000000027c067825 */ /* 0x001fc800078e0210 */
[----:B------:R-:W-:-:S04]  /*baf0*/  IMAD.WIDE R16, R124, 0x2, R12 ;  /* 0x000000027c107825 */ /* 0x000fc800078e020c */
[----:B------:R-:W-:Y:S02]  /*bb00*/  IMAD.MOV.U32 R12, RZ, RZ, R74 ;  /* 0x000000ffff0c7224 */ /* 0x000fe400078e004a */
[----:B------:R-:W-:Y:S01]  /*bb10*/  IMAD.MOV.U32 R13, RZ, RZ, R73 ;  /* 0x000000ffff0d7224 */ /* 0x000fe200078e0049 */
[----:B------:R5:W-:Y:S01]  /*bb20*/  STL [R1+0xe8], R6 ;  /* 0x0000e80601007387 */ /* 0x000be20000100800 */
[----:B------:R-:W-:-:S03]  /*bb30*/  IMAD.WIDE R12, R124, 0x2, R12 ;  /* 0x000000027c0c7825 */ /* 0x000fc600078e020c */
[----:B------:R-:W-:Y:S04]  /*bb40*/  STL [R1+0x44], R7 ;  /* 0x0000440701007387 */ /* 0x000fe80000100800 */
[----:B------:R-:W-:Y:S04]  /*bb50*/  STL [R1+0xec], R16 ;  /* 0x0000ec1001007387 */ /* 0x000fe80000100800 */
[----:B------:R-:W-:Y:S04]  /*bb60*/  STL [R1+0x48], R17 ;  /* 0x0000481101007387 */ /* 0x000fe80000100800 */
[----:B------:R-:W-:Y:S04]  /*bb70*/  STL [R1+0x1e4], R12 ;  /* 0x0001e40c01007387 */ /* 0x000fe80000100800 */
[----:B------:R2:W-:Y:S01]  /*bb80*/  STL [R1+0x188], R13 ;  /* 0x0001880d01007387 */ /* 0x0005e20000100800 */
[----:B-----5:R-:W-:-:S03]  /*bb90*/  IMAD.MOV.U32 R6, RZ, RZ, R4 ;  /* 0x000000ffff067224 */ /* 0x020fc600078e0004 */
[----:B------:R-:W5:Y:S01]  /*bba0*/  LDL.LU R4, [R1+0x3a8] ;  /* 0x0003a80001047983 */ /* 0x000f620000300800 */
[----:B--2---:R-:W-:-:S03]  /*bbb0*/  IMAD.MOV.U32 R13, RZ, RZ, R5 ;  /* 0x000000ffff0d7224 */ /* 0x004fc600078e0005 */
[----:B------:R-:W2:Y:S01]  /*bbc0*/  LDL.LU R5, [R1+0x3a4] ;  /* 0x0003a40001057983 */ /* 0x000ea20000300800 */
[----:B---3--:R-:W-:Y:S02]  /*bbd0*/  IMAD.MOV.U32 R7, RZ, RZ, R75 ;  /* 0x000000ffff077224 */ /* 0x008fe400078e004b */
[----:B------:R-:W-:Y:S02]  /*bbe0*/  IMAD.MOV.U32 R16, RZ, RZ, R107 ;  /* 0x000000ffff107224 */ /* 0x000fe400078e006b */
[----:B------:R-:W-:Y:S02]  /*bbf0*/  IMAD.MOV.U32 R17, RZ, RZ, R24 ;  /* 0x000000ffff117224 */ /* 0x000fe400078e0018 */
[----:B------:R-:W-:-:S04]  /*bc00*/  IMAD.WIDE R6, R124, 0x2, R6 ;  /* 0x000000027c067825 */ /* 0x000fc800078e0206 */
[----:B----4-:R-:W-:Y:S02]  /*bc10*/  IMAD.MOV.U32 R12, RZ, RZ, R108 ;  /* 0x000000ffff0c7224 */ /* 0x010fe400078e006c */
[C---:B------:R-:W-:Y:S01]  /*bc20*/  IMAD.WIDE R16, R124.reuse, 0x2, R16 ;  /* 0x000000027c107825 */ /* 0x040fe200078e0210 */
[----:B------:R-:W-:Y:S03]  /*bc30*/  STL [R1+0xf0], R6 ;  /* 0x0000f00601007387 */ /* 0x000fe60000100800 */
[----:B------:R-:W-:Y:S01]  /*bc40*/  IMAD.WIDE R12, R124, 0x2, R12 ;  /* 0x000000027c0c7825 */ /* 0x000fe200078e020c */
[----:B------:R-:W-:Y:S04]  /*bc50*/  STL [R1+0x4c], R7 ;  /* 0x00004c0701007387 */ /* 0x000fe80000100800 */
[----:B------:R-:W-:Y:S01]  /*bc60*/  STL [R1+0xf4], R16 ;  /* 0x0000f41001007387 */ /* 0x000fe20000100800 */
[----:B------:R-:W-:-:S03]  /*bc70*/  IMAD.MOV.U32 R108, RZ, RZ, R110 ;  /* 0x000000ffff6c7224 */ /* 0x000fc600078e006e */
[----:B------:R-:W-:Y:S04]  /*bc80*/  STL [R1+0x50], R17 ;  /* 0x0000501101007387 */ /* 0x000fe80000100800 */
[----:B------:R-:W-:Y:S04]  /*bc90*/  STL [R1+0x18c], R12 ;  /* 0x00018c0c01007387 */ /* 0x000fe80000100800 */
[----:B------:R5:W-:Y:S04]  /*bca0*/  STL [R1+0xf8], R13 ;  /* 0x0000f80d01007387 */ /* 0x000be80000100800 */
[----:B------:R-:W3:Y:S04]  /*bcb0*/  LDL.LU R107, [R1+0x58] ;  /* 0x00005800016b7983 */ /* 0x000ee80000300800 */
[----:B------:R-:W4:Y:S01]  /*bcc0*/  LDL.LU R110, [R1+0x1ec] ;  /* 0x0001ec00016e7983 */ /* 0x000f220000300800 */
[----:B-----5:R-:W-:-:S03]  /*bcd0*/  IMAD.MOV.U32 R13, RZ, RZ, R4 ;  /* 0x000000ffff0d7224 */ /* 0x020fc600078e0004 */
[----:B------:R-:W5:Y:S01]  /*bce0*/  LDL.LU R4, [R1+0x3a0] ;  /* 0x0003a00001047983 */ /* 0x000f620000300800 */
[----:B--2---:R-:W-:-:S03]  /*bcf0*/  IMAD.MOV.U32 R12, RZ, RZ, R5 ;  /* 0x000000ffff0c7224 */ /* 0x004fc600078e0005 */
[----:B------:R-:W2:Y:S01]  /*bd00*/  LDL.LU R5, [R1+0x39c] ;  /* 0x00039c0001057983 */ /* 0x000ea20000300800 */
[----:B------:R-:W-:Y:S02]  /*bd10*/  IMAD.MOV.U32 R6, RZ, RZ, R104 ;  /* 0x000000ffff067224 */ /* 0x000fe400078e0068 */
[----:B------:R-:W-:Y:S02]  /*bd20*/  IMAD.MOV.U32 R7, RZ, RZ, R25 ;  /* 0x000000ffff077224 */ /* 0x000fe400078e0019 */
[----:B------:R-:W-:Y:S02]  /*bd30*/  IMAD.MOV.U32 R16, RZ, RZ, R106 ;  /* 0x000000ffff107224 */ /* 0x000fe400078e006a */
[----:B------:R-:W-:-:S04]  /*bd40*/  IMAD.WIDE R6, R124, 0x2, R6 ;  /* 0x000000027c067825 */ /* 0x000fc800078e0206 */
[----:B------:R-:W-:Y:S02]  /*bd50*/  IMAD.MOV.U32 R17, RZ, RZ, R105 ;  /* 0x000000ffff117224 */ /* 0x000fe400078e0069 */
[C---:B------:R-:W-:Y:S01]  /*bd60*/  IMAD.WIDE R12, R124.reuse, 0x2, R12 ;  /* 0x000000027c0c7825 */ /* 0x040fe200078e020c */
[----:B------:R5:W-:Y:S03]  /*bd70*/  STL [R1+0xfc], R6 ;  /* 0x0000fc0601007387 */ /* 0x000be60000100800 */
[----:B------:R-:W-:Y:S01]  /*bd80*/  IMAD.WIDE R16, R124, 0x2, R16 ;  /* 0x000000027c107825 */ /* 0x000fe200078e0210 */
[----:B------:R3:W-:Y:S01]  /*bd90*/  STL [R1+0x54], R7 ;  /* 0x0000540701007387 */ /* 0x0007e20000100800 */
[-C--:B------:R-:W-:Y:S03]  /*bda0*/  HMMA.16816.F32 R80, R28, R14.reuse, R80 ;  /* 0x0000000e1c50723c */ /* 0x080fe60000001850 */
[----:B------:R0:W-:Y:S04]  /*bdb0*/  STL [R1+0x190], R12 ;  /* 0x0001900c01007387 */ /* 0x0001e80000100800 */
[----:B------:R0:W-:Y:S01]  /*bdc0*/  STL [R1+0x100], R13 ;  /* 0x0001000d01007387 */ /* 0x0001e20000100800 */
[----:B-1----:R-:W-:Y:S03]  /*bdd0*/  HMMA.16816.F32 R60, R48, R14, R60 ;  /* 0x0000000e303c723c */ /* 0x002fe6000000183c */
[----:B------:R-:W-:Y:S04]  /*bde0*/  STL [R1+0x1e8], R16 ;  /* 0x0001e81001007387 */ /* 0x000fe80000100800 */
[----:B------:R-:W-:Y:S01]  /*bdf0*/  STL [R1+0x194], R17 ;  /* 0x0001941101007387 */ /* 0x000fe20000100800 */
[----:B-----5:R-:W-:-:S03]  /*be00*/  IMAD.MOV.U32 R6, RZ, RZ, R4 ;  /* 0x000000ffff067224 */ /* 0x020fc600078e0004 */
[----:B------:R-:W5:Y:S01]  /*be10*/  LDL.LU R4, [R1+0x398] ;  /* 0x0003980001047983 */ /* 0x000f620000300800 */
[----:B--2---:R-:W-:-:S03]  /*be20*/  IMAD.MOV.U32 R15, RZ, RZ, R5 ;  /* 0x000000ffff0f7224 */ /* 0x004fc600078e0005 */
[----:B------:R-:W2:Y:S01]  /*be30*/  LDL.LU R5, [R1+0x394] ;  /* 0x0003940001057983 */ /* 0x000ea20000300800 */
[----:B---3--:R-:W-:Y:S02]  /*be40*/  IMAD.MOV.U32 R7, RZ, RZ, R107 ;  /* 0x000000ffff077224 */ /* 0x008fe400078e006b */
[----:B0-----:R-:W-:Y:S02]  /*be50*/  IMAD.MOV.U32 R12, RZ, RZ, R109 ;  /* 0x000000ffff0c7224 */ /* 0x001fe400078e006d */
[----:B------:R-:W-:Y:S02]  /*be60*/  IMAD.MOV.U32 R13, RZ, RZ, R108 ;  /* 0x000000ffff0d7224 */ /* 0x000fe400078e006c */
[----:B------:R-:W-:-:S04]  /*be70*/  IMAD.WIDE R6, R124, 0x2, R6 ;  /* 0x000000027c067825 */ /* 0x000fc800078e0206 */
[----:B----4-:R-:W-:Y:S02]  /*be80*/  IMAD.MOV.U32 R14, RZ, RZ, R110 ;  /* 0x000000ffff0e7224 */ /* 0x010fe400078e006e */
[C---:B------:R-:W-:Y:S01]  /*be90*/  IMAD.WIDE R12, R124.reuse, 0x2, R12 ;  /* 0x000000027c0c7825 */ /* 0x040fe200078e020c */
[----:B------:R-:W-:Y:S03]  /*bea0*/  STL [R1+0x104], R6 ;  /* 0x0001040601007387 */ /* 0x000fe60000100800 */
[----:B------:R-:W-:Y:S01]  /*beb0*/  IMAD.WIDE R14, R124, 0x2, R14 ;  /* 0x000000027c0e7825 */ /* 0x000fe200078e020e */
[----:B------:R-:W-:Y:S04]  /*bec0*/  STL [R1+0x58], R7 ;  /* 0x0000580701007387 */ /* 0x000fe80000100800 */
[----:B------:R-:W-:Y:S04]  /*bed0*/  STL [R1+0x198], R12 ;  /* 0x0001980c01007387 */ /* 0x000fe80000100800 */
[----:B------:R5:W-:Y:S04]  /*bee0*/  STL [R1+0x108], R13 ;  /* 0x0001080d01007387 */ /* 0x000be80000100800 */
[----:B------:R0:W-:Y:S04]  /*bef0*/  STL [R1+0x1ec], R14 ;  /* 0x0001ec0e01007387 */ /* 0x0001e80000100800 */
[----:B------:R1:W-:Y:S01]  /*bf00*/  STL [R1+0x19c], R15 ;  /* 0x00019c0f01007387 */ /* 0x0003e20000100800 */
[----:B-----5:R-:W-:-:S03]  /*bf10*/  IMAD.MOV.U32 R13, RZ, RZ, R4 ;  /* 0x000000ffff0d7224 */ /* 0x020fc600078e0004 */
[----:B------:R-:W3:Y:S01]  /*bf20*/  LDL.LU R4, [R1+0x390] ;  /* 0x0003900001047983 */ /* 0x000ee20000300800 */
[----:B--2---:R-:W-:-:S03]  /*bf30*/  IMAD.MOV.U32 R12, RZ, RZ, R5 ;  /* 0x000000ffff0c7224 */ /* 0x004fc600078e0005 */
[----:B------:R-:W3:Y:S01]  /*bf40*/  LDL.LU R5, [R1+0x38c] ;  /* 0x00038c0001057983 */ /* 0x000ee20000300800 */
[----:B------:R-:W-:Y:S02]  /*bf50*/  IMAD.MOV.U32 R6, RZ, RZ, R120 ;  /* 0x000000ffff067224 */ /* 0x000fe400078e0078 */
[----:B------:R-:W-:Y:S02]  /*bf60*/  IMAD.MOV.U32 R7, RZ, RZ, R111 ;  /* 0x000000ffff077224 */ /* 0x000fe400078e006f */
[----:B------:R-:W-:-:S04]  /*bf70*/  IMAD.WIDE R12, R124, 0x2, R12 ;  /* 0x000000027c0c7825 */ /* 0x000fc800078e020c */
[----:B------:R-:W-:-:S04]  /*bf80*/  IMAD.WIDE R6, R124, 0x2, R6 ;  /* 0x000000027c067825 */ /* 0x000fc800078e0206 */
[----:B0-----:R-:W-:Y:S01]  /*bf90*/  IMAD.MOV.U32 R14, RZ, RZ, R112 ;  /* 0x000000ffff0e7224 */ /* 0x001fe200078e0070 */
[----:B------:R0:W-:Y:S01]  /*bfa0*/  STL [R1+0x10c], R6 ;  /* 0x00010c0601007387 */ /* 0x0001e20000100800 */
[----:B-1----:R-:W-:Y:S02]  /*bfb0*/  IMAD.MOV.U32 R15, RZ, RZ, R3 ;  /* 0x000000ffff0f7224 */ /* 0x002fe400078e0003 */
[----:B------:R-:W1:Y:S01]  /*bfc0*/  LDC R3, c[0x0][0x3a8] ;  /* 0x0000ea00ff037b82 */ /* 0x000e620000000800 */
[----:B------:R2:W-:Y:S01]  /*bfd0*/  STL [R1+0x5c], R7 ;  /* 0x00005c0701007387 */ /* 0x0005e20000100800 */
[----:B------:R-:W-:-:S03]  /*bfe0*/  IMAD.WIDE R14, R124, 0x2, R14 ;  /* 0x000000027c0e7825 */ /* 0x000fc600078e020e */
[----:B------:R4:W-:Y:S01]  /*bff0*/  STL [R1+0x1a0], R12 ;  /* 0x0001a00c01007387 */ /* 0x0009e20000100800 */
[----:B0-----:R-:W-:-:S03]  /*c000*/  IMAD.MOV.U32 R6, RZ, RZ, R114 ;  /* 0x000000ffff067224 */ /* 0x001fc600078e0072 */
[----:B------:R0:W-:Y:S01]  /*c010*/  STL [R1+0x110], R13 ;  /* 0x0001100d01007387 */ /* 0x0001e20000100800 */
[----:B--2---:R-:W-:Y:S02]  /*c020*/  IMAD.MOV.U32 R7, RZ, RZ, R113 ;  /* 0x000000ffff077224 */ /* 0x004fe400078e0071 */
[----:B------:R-:W-:-:S04]  /*c030*/  IMAD.WIDE R6, R124, 0x2, R6 ;  /* 0x000000027c067825 */ /* 0x000fc800078e0206 */
[----:B----4-:R-:W-:Y:S02]  /*c040*/  IMAD.MOV.U32 R12, RZ, RZ, R116 ;  /* 0x000000ffff0c7224 */ /* 0x010fe400078e0074 */
[----:B0-----:R-:W-:Y:S01]  /*c050*/  IMAD.MOV.U32 R13, RZ, RZ, R115 ;  /* 0x000000ffff0d7224 */ /* 0x001fe200078e0073 */
[----:B------:R0:W-:Y:S01]  /*c060*/  STL [R1+0x1f0], R14 ;  /* 0x0001f00e01007387 */ /* 0x0001e20000100800 */
[----:B------:R-:W-:-:S03]  /*c070*/  IMAD.WIDE R12, R124, 0x2, R12 ;  /* 0x000000027c0c7825 */ /* 0x000fc600078e020c */
[----:B------:R2:W-:Y:S04]  /*c080*/  STL [R1+0x1a4], R15 ;  /* 0x0001a40f01007387 */ /* 0x0005e80000100800 */
[----:B------:R4:W-:Y:S01]  /*c090*/  STL [R1+0x114], R6 ;  /* 0x0001140601007387 */ /* 0x0009e20000100800 */
[----:B0-----:R-:W-:-:S03]  /*c0a0*/  IMAD.MOV.U32 R14, RZ, RZ, R118 ;  /* 0x000000ffff0e7224 */ /* 0x001fc600078e0076 */
[----:B------:R0:W-:Y:S01]  /*c0b0*/  STL [R1+0x60], R7 ;  /* 0x0000600701007387 */ /* 0x0001e20000100800 */
[----:B--2---:R-:W-:-:S03]  /*c0c0*/  IMAD.MOV.U32 R15, RZ, RZ, R117 ;  /* 0x000000ffff0f7224 */ /* 0x004fc600078e0075 */
[----:B------:R2:W-:Y:S01]  /*c0d0*/  STL [R1+0x1a8], R12 ;  /* 0x0001a80c01007387 */ /* 0x0005e20000100800 */
[----:B------:R-:W-:-:S03]  /*c0e0*/  IMAD.WIDE R14, R124, 0x2, R14 ;  /* 0x000000027c0e7825 */ /* 0x000fc600078e020e */
[----:B------:R5:W-:Y:S01]  /*c0f0*/  STL [R1+0x118], R13 ;  /* 0x0001180d01007387 */ /* 0x000be20000100800 */
[----:B----4-:R-:W-:Y:S02]  /*c100*/  IMAD.MOV.U32 R6, RZ, RZ, R123 ;  /* 0x000000ffff067224 */ /* 0x010fe400078e007b */
[----:B0-----:R-:W-:Y:S02]  /*c110*/  IMAD.MOV.U32 R7, RZ, RZ, R119 ;  /* 0x000000ffff077224 */ /* 0x001fe400078e0077 */
[----:B--2---:R-:W-:Y:S02]  /*c120*/  IMAD.MOV.U32 R12, RZ, RZ, R122 ;  /* 0x000000ffff0c7224 */ /* 0x004fe400078e007a */
[----:B-----5:R-:W-:Y:S02]  /*c130*/  IMAD.MOV.U32 R13, RZ, RZ, R121 ;  /* 0x000000ffff0d7224 */ /* 0x020fe400078e0079 */
[C---:B------:R-:W-:Y:S01]  /*c140*/  IMAD.WIDE R6, R124.reuse, 0x2, R6 ;  /* 0x000000027c067825 */ /* 0x040fe200078e0206 */
[----:B------:R0:W-:Y:S03]  /*c150*/  STL [R1+0x1f4], R14 ;  /* 0x0001f40e01007387 */ /* 0x0001e60000100800 */
[----:B------:R-:W-:Y:S01]  /*c160*/  IMAD.WIDE R12, R124, 0x2, R12 ;  /* 0x000000027c0c7825 */ /* 0x000fe200078e020c */
[----:B------:R0:W-:Y:S04]  /*c170*/  STL [R1+0x1ac], R15 ;  /* 0x0001ac0f01007387 */ /* 0x0001e80000100800 */
[----:B------:R0:W-:Y:S01]  /*c180*/  STL [R1+0x1b0], R6 ;  /* 0x0001b00601007387 */ /* 0x0001e20000100800 */
[C---:B------:R-:W-:Y:S03]  /*c190*/  HMMA.16816.F32 R68, R92.reuse, R18, R68 ;  /* 0x000000125c44723c */ /* 0x040fe60000001844 */
[----:B------:R0:W-:Y:S04]  /*c1a0*/  STL [R1+0x11c], R7 ;  /* 0x00011c0701007387 */ /* 0x0001e80000100800 */
[----:B------:R0:W-:Y:S01]  /*c1b0*/  STL [R1+0x1f8], R12 ;  /* 0x0001f80c01007387 */ /* 0x0001e20000100800 */
[----:B------:R-:W-:Y:S03]  /*c1c0*/  HMMA.16816.F32 R92, R92, R26, R76 ;  /* 0x0000001a5c5c723c */ /* 0x000fe6000000184c */
[----:B------:R0:W-:Y:S01]  /*c1d0*/  STL [R1+0x1b4], R13 ;  /* 0x0001b40d01007387 */ /* 0x0001e20000100800 */
[----:B------:R-:W-:-:S04]  /*c1e0*/  UIADD3 UR5, UPT, UPT, UR5, -0x1, URZ ;  /* 0xffffffff05057890 */ /* 0x000fc8000fffe0ff */
[----:B------:R-:W-:Y:S01]  /*c1f0*/  HMMA.16816.F32 R84, R28, R18, R84 ;  /* 0x000000121c54723c */ /* 0x000fe20000001854 */
[----:B------:R-:W-:-:S07]  /*c200*/  UISETP.NE.U32.AND UP0, UPT, UR5, URZ, UPT ;  /* 0x000000ff0500728c */ /* 0x000fce000bf05070 */
[C---:B------:R-:W-:Y:S08]  /*c210*/  HMMA.16816.F32 R88, R28.reuse, R22, R88 ;  /* 0x000000161c58723c */ /* 0x040ff00000001858 */
[----:B------:R-:W-:Y:S08]  /*c220*/  HMMA.16816.F32 R64, R28, R26, R64 ;  /* 0x0000001a1c40723c */ /* 0x000ff00000001840 */
[C---:B------:R-:W-:Y:S08]  /*c230*/  HMMA.16816.F32 R56, R48.reuse, R18, R56 ;  /* 0x000000123038723c */ /* 0x040ff00000001838 */
[C---:B------:R-:W-:Y:S08]  /*c240*/  HMMA.16816.F32 R52, R48.reuse, R22, R52 ;  /* 0x000000163034723c */ /* 0x040ff00000001834 */
[----:B------:R-:W-:Y:S01]  /*c250*/  HMMA.16816.F32 R8, R48, R26, R8 ;  /* 0x0000001a3008723c */ /* 0x000fe20000001808 */
[----:B-1----:R-:W-:Y:S01]  /*c260*/  IMAD.SHL.U32 R3, R3, 0x80, RZ ;  /* 0x0000008003037824 */ /* 0x002fe200078e00ff */
[----:B------:R-:W-:-:S03]  /*c270*/  UIADD3 UR8, UPT, UPT, UR8, -0x80, URZ ;  /* 0xffffff8008087890 */ /* 0x000fc6000fffe0ff */
[----:B---3--:R-:W-:Y:S01]  /*c280*/  IMAD.WIDE R4, R3, 0x2, R4 ;  /* 0x0000000203047825 */ /* 0x008fe200078e0204 */
[----:B0-----:R-:W-:-:S14]  /*c290*/  BRA.U UP0, `(.L_x_2) ;  /* 0xffffff9d00d07547 */ /* 0x001fdc000b83ffff */
[----:B------:R-:W-:Y:S02]  /*c2a0*/  F2FP.F16.F32.PACK_AB R2, R59, R63 ;  /* 0x0000003f3b02723e */ /* 0x000fe400000000ff */
[----:B------:R-:W-:Y:S02]  /*c2b0*/  F2FP.F16.F32.PACK_AB R12, R57, R61 ;  /* 0x0000003d390c723e */ /* 0x000fe400000000ff */
[----:B------:R-:W-:Y:S02]  /*c2c0*/  F2FP.F16.F32.PACK_AB R59, R10, R54 ;  /* 0x000000360a3b723e */ /* 0x000fe400000000ff */
[----:B------:R-:W-:Y:S02]  /*c2d0*/  F2FP.F16.F32.PACK_AB R57, R8, R52 ;  /* 0x000000340839723e */ /* 0x000fe400000000ff */
[----:B------:R-:W-:Y:S02]  /*c2e0*/  F2FP.F16.F32.PACK_AB R3, R11, R55 ;  /* 0x000000370b03723e */ /* 0x000fe400000000ff */
[----:B------:R-:W-:-:S02]  /*c2f0*/  F2FP.F16.F32.PACK_AB R4, R87, R83 ;  /* 0x000000535704723e */ /* 0x000fc400000000ff */
        /* <DEDUP_REMOVED lines=25> */
[----:B------:R-:W-:-:S07]  /*c490*/  F2FP.F16.F32.PACK_AB R32, R36, R32 ;  /* 0x000000202420723e */ /* 0x000fce00000000ff */
.L_x_1:
[----:B------:R-:W2:Y:S01]  /*c4a0*/  LDL.LU R0, [R1+0x380] ;  /* 0x0003800001007983 */ /* 0x000ea20000300800 */
[----:B------:R-:W0:Y:S01]  /*c4b0*/  S2UR UR5, SR_CgaCtaId ;  /* 0x00000000000579c3 */ /* 0x000e220000008800 */
[----:B------:R-:W1:Y:S01]  /*c4c0*/  S2R R20, SR_TID.X ;  /* 0x0000000000147919 */ /* 0x000e620000002100 */
[----:B------:R-:W-:Y:S01]  /*c4d0*/  UMOV UR4, 0x400 ;  /* 0x0000040000047882 */ /* 0x000fe20000000000 */
[----:B------:R-:W3:Y:S01]  /*c4e0*/  LDCU.128 UR12, c[0x0][0x390] ;  /* 0x00007200ff0c77ac */ /* 0x000ee20008000c00 */
[----:B------:R-:W3:Y:S04]  /*c4f0*/  LDL.LU R25, [R1+0x300] ;  /* 0x0003000001197983 */ /* 0x000ee80000300800 */
[----:B------:R-:W4:Y:S01]  /*c500*/  LDC R38, c[0x0][0x3b8] ;  /* 0x0000ee00ff267b82 */ /* 0x000f220000000800 */
[----:B------:R-:W5:Y:S04]  /*c510*/  LDL.LU R26, [R1+0x35c] ;  /* 0x00035c00011a7983 */ /* 0x000f680000300800 */
[----:B------:R-:W3:Y:S04]  /*c520*/  LDL.LU R28, [R1+0x1fc] ;  /* 0x0001fc00011c7983 */ /* 0x000ee80000300800 */
[----:B------:R-:W4:Y:S04]  /*c530*/  LDL.LU R27, [R1+0x2fc] ;  /* 0x0002fc00011b7983 */ /* 0x000f280000300800 */
[----:B------:R-:W4:Y:S01]  /*c540*/  LDL.LU R29, [R1+0x2f8] ;  /* 0x0002f800011d7983 */ /* 0x000f220000300800 */
[----:B0-----:R-:W-:Y:S01]  /*c550*/  ULEA UR4, UR5, UR4, 0x18 ;  /* 0x0000000405047291 */ /* 0x001fe2000f8ec0ff */
[----:B------:R-:W0:Y:S02]  /*c560*/  LDCU UR5, c[0x0][0x3b4] ;  /* 0x00007680ff0577ac */ /* 0x000e240008000800 */
[----:B------:R-:W4:Y:S01]  /*c570*/  LDL.LU R24, [R1+0x2f4] ;  /* 0x0002f40001187983 */ /* 0x000f220000300800 */
[C---:B-1----:R-:W-:Y:S01]  /*c580*/  IMAD.SHL.U32 R19, R20.reuse, 0x4, RZ ;  /* 0x0000000414137824 */ /* 0x042fe200078e00ff */
[----:B------:R-:W-:Y:S01]  /*c590*/  SHF.R.S32.HI R22, RZ, 0x4, R20 ;  /* 0x00000004ff167819 */ /* 0x000fe20000011414 */
[----:B------:R-:W-:-:S02]  /*c5a0*/  IMAD.SHL.U32 R18, R20, 0x10, RZ ;  /* 0x0000001014127824 */ /* 0x000fc400078e00ff */
[----:B------:R-:W-:-:S03]  /*c5b0*/  IMAD.SHL.U32 R21, R20, 0x8, RZ ;  /* 0x0000000814157824 */ /* 0x000fc600078e00ff */
[----:B------:R-:W-:-:S04]  /*c5c0*/  LOP3.LUT R18, R18, 0x30, RZ, 0xc0, !PT ;  /* 0x0000003012127812 */ /* 0x000fc800078ec0ff */
[----:B------:R-:W-:Y:S02]  /*c5d0*/  LOP3.LUT R23, R18, 0x780, R21, 0xf8, !PT ;  /* 0x0000078012177812 */ /* 0x000fe400078ef815 */
[----:B------:R-:W-:-:S04]  /*c5e0*/  SHF.R.S32.HI R18, RZ, 0x2, R20 ;  /* 0x00000002ff127819 */ /* 0x000fc80000011414 */
[----:B------:R-:W-:Y:S01]  /*c5f0*/  SGXT R18, R18, 0x1 ;  /* 0x000000011212781a */ /* 0x000fe20000000200 */
[----:B------:R-:W-:Y:S01]  /*c600*/  BAR.SYNC.DEFER_BLOCKING 0x0 ;  /* 0x0000000000007b1d */ /* 0x000fe20000010000 */
[----:B--2---:R-:W-:-:S04]  /*c610*/  LOP3.LUT R0, R0, 0x3840, RZ, 0xc0, !PT ;  /* 0x0000384000007812 */ /* 0x004fc800078ec0ff */
[----:B------:R-:W-:Y:S02]  /*c620*/  LOP3.LUT R19, R0, 0x38, R19, 0xf8, !PT ;  /* 0x0000003800137812 */ /* 0x000fe400078ef813 */
[----:B------:R-:W-:-:S04]  /*c630*/  SGXT R0, R22, 0x1 ;  /* 0x000000011600781a */ /* 0x000fc80000000200 */
[----:B------:R-:W-:Y:S02]  /*c640*/  LOP3.LUT R19, R19, 0x4040, R0, 0x78, !PT ;  /* 0x0000404013137812 */ /* 0x000fe400078e7800 */
[----:B------:R-:W-:Y:S02]  /*c650*/  LOP3.LUT R0, R20, 0x100, RZ, 0xc0, !PT ;  /* 0x0000010014007812 */ /* 0x000fe400078ec0ff */
[C---:B---3--:R-:W-:Y:S01]  /*c660*/  ISETP.GE.AND P0, PT, R25.reuse, UR14, PT ;  /* 0x0000000e19007c0c */ /* 0x048fe2000bf06270 */
[----:B0-----:R-:W-:Y:S01]  /*c670*/  IMAD R40, R25, UR5, RZ ;  /* 0x0000000519287c24 */ /* 0x001fe2000f8e02ff */
[----:B------:R-:W-:Y:S01]  /*c680*/  SHF.R.U32.HI R21, RZ, 0x2, R0 ;  /* 0x00000002ff157819 */ /* 0x000fe20000011600 */
[----:B------:R-:W2:Y:S01]  /*c690*/  LDL.LU R25, [R1+0x2f0] ;  /* 0x0002f00001197983 */ /* 0x000ea20000300800 */
[----:B------:R-:W-:Y:S02]  /*c6a0*/  LEA.HI R19, R0, R19, RZ, 0x1f ;  /* 0x0000001300137211 */ /* 0x000fe400078ff8ff */
[----:B-----5:R-:W-:-:S02]  /*c6b0*/  ISETP.LT.AND P5, PT, R26, UR15, !P0 ;  /* 0x0000000f1a007c0c */ /* 0x020fc4000c7a1270 */
[----:B------:R-:W3:Y:S01]  /*c6c0*/  LDL.LU R26, [R1+0x2ec] ;  /* 0x0002ec00011a7983 */ /* 0x000ee20000300800 */
[----:B------:R-:W-:Y:S02]  /*c6d0*/  LOP3.LUT R0, R21, 0x4040, R18, 0x78, !PT ;  /* 0x0000404015007812 */ /* 0x000fe400078e7812 */
[----:B------:R-:W-:Y:S01]  /*c6e0*/  LOP3.LUT R18, R19, 0x8, RZ, 0x3c, !PT ;  /* 0x0000000813127812 */ /* 0x000fe200078e3cff */
[----:B------:R-:W-:Y:S01]  /*c6f0*/  STS.64 [R19+UR4], R32 ;  /* 0x0000002013007988 */ /* 0x000fe20008000a04 */
[----:B------:R-:W-:-:S03]  /*c700*/  ISETP.LT.AND P3, PT, R28, UR15, !P0 ;  /* 0x0000000f1c007c0c */ /* 0x000fc6000c761270 */
[----:B------:R-:W-:Y:S01]  /*c710*/  STS.64 [R19+UR4+0x400], R16 ;  /* 0x0004001013007988 */ /* 0x000fe20008000a04 */
[----:B----4-:R-:W-:-:S03]  /*c720*/  ISETP.LT.AND P2, PT, R27, UR15, !P0 ;  /* 0x0000000f1b007c0c */ /* 0x010fc6000c741270 */
[----:B------:R-:W-:Y:S04]  /*c730*/  STS.64 [R19+UR4+0x100], R68 ;  /* 0x0001004413007988 */ /* 0x000fe80008000a04 */
[----:B------:R-:W-:Y:S04]  /*c740*/  STS.64 [R19+UR4+0x500], R14 ;  /* 0x0005000e13007988 */ /* 0x000fe80008000a04 */
[----:B------:R-:W-:Y:S04]  /*c750*/  STS.64 [R19+UR4+0x200], R80 ;  /* 0x0002005013007988 */ /* 0x000fe80008000a04 */
[----:B------:R-:W-:Y:S04]  /*c760*/  STS.64 [R19+UR4+0x600], R8 ;  /* 0x0006000813007988 */ /* 0x000fe80008000a04 */
[----:B------:R-:W-:Y:S04]  /*c770*/  STS.64 [R19+UR4+0x300], R56 ;  /* 0x0003003813007988 */ /* 0x000fe80008000a04 */
[----:B------:R0:W-:Y:S04]  /*c780*/  STS.64 [R19+UR4+0x700], R12 ;  /* 0x0007000c13007988 */ /* 0x0001e80008000a04 */
[----:B------:R1:W-:Y:S01]  /*c790*/  STS.64 [R18+UR4+0x8400], R10 ;  /* 0x0084000a12007988 */ /* 0x0003e20008000a04 */
[----:B0-----:R-:W-:-:S02]  /*c7a0*/  IMAD R19, R27, R38, RZ ;  /* 0x000000261b137224 */ /* 0x001fc400078e02ff */
[----:B-1----:R-:W-:Y:S02]  /*c7b0*/  IMAD R11, R28, R38, RZ ;  /* 0x000000261c0b7224 */ /* 0x002fe400078e02ff */
[----:B------:R-:W4:Y:S04]  /*c7c0*/  LDL.LU R28, [R1+0x2e8] ;  /* 0x0002e800011c7983 */ /* 0x000f280000300800 */
[----:B------:R-:W5:Y:S04]  /*c7d0*/  LDL.LU R27, [R1+0x2e4] ;  /* 0x0002e400011b7983 */ /* 0x000f680000300800 */
[----:B------:R-:W4:Y:S04]  /*c7e0*/  LDL.LU R31, [R1+0x2e0] ;  /* 0x0002e000011f7983 */ /* 0x000f280000300800 */
[----:B------:R-:W4:Y:S04]  /*c7f0*/  LDL.LU R33, [R1+0x2dc] ;  /* 0x0002dc0001217983 */ /* 0x000f280000300800 */
[----:B------:R0:W-:Y:S04]  /*c800*/  STS.64 [R18+UR4+0x8000], R34 ;  /* 0x0080002212007988 */ /* 0x0001e80008000a04 */
[----:B0-----:R-:W4:Y:S04]  /*c810*/  LDL.LU R34, [R1+0x2d8] ;  /* 0x0002d80001227983 */ /* 0x001f280000300800 */
[----:B------:R-:W4:Y:S04]  /*c820*/  LDL.LU R41, [R1+0x2d4] ;  /* 0x0002d40001297983 */ /* 0x000f280000300800 */
[----:B------:R-:W4:Y:S04]  /*c830*/  LDL.LU R42, [R1+0x2d0] ;  /* 0x0002d000012a7983 */ /* 0x000f280000300800 */
[----:B------:R-:W4:Y:S04]  /*c840*/  LDL.LU R46, [R1+0x2cc] ;  /* 0x0002cc00012e7983 */ /* 0x000f280000300800 */
[----:B------:R-:W-:Y:S04]  /*c850*/  STS.64 [R18+UR4+0x8100], R70 ;  /* 0x0081004612007988 */ /* 0x000fe80008000a04 */
[----:B------:R-:W-:Y:S04]  /*c860*/  STS.64 [R18+UR4+0x8500], R6 ;  /* 0x0085000612007988 */ /* 0x000fe80008000a04 */
[----:B------:R-:W-:Y:S04]  /*c870*/  STS.64 [R18+UR4+0x8200], R82 ;  /* 0x0082005212007988 */ /* 0x000fe80008000a04 */
[----:B------:R-:W-:Y:S04]  /*c880*/  STS.64 [R18+UR4+0x8600], R4 ;  /* 0x0086000412007988 */ /* 0x000fe80008000a04 */
[----:B------:R-:W-:Y:S04]  /*c890*/  STS.64 [R18+UR4+0x8300], R58 ;  /* 0x0083003a12007988 */ /* 0x000fe80008000a04 */
[----:B------:R0:W-:Y:S01]  /*c8a0*/  STS.64 [R18+UR4+0x8700], R2 ;  /* 0x0087000212007988 */ /* 0x0001e20008000a04 */
[----:B------:R-:W-:Y:S01]  /*c8b0*/  SHF.R.S32.HI R20, RZ, 0x3, R20 ;  /* 0x00000003ff147819 */ /* 0x000fe20000011414 */
[----:B------:R-:W-:Y:S03]  /*c8c0*/  BAR.SYNC.DEFER_BLOCKING 0x0 ;  /* 0x0000000000007b1d */ /* 0x000fe60000010000 */
[----:B------:R-:W-:-:S04]  /*c8d0*/  SGXT R20, R20, 0x1 ;  /* 0x000000011414781a */ /* 0x000fc80000000200 */
[----:B------:R-:W-:Y:S02]  /*c8e0*/  LOP3.LUT R23, R23, 0x8008, R20, 0xf8, !PT ;  /* 0x0000800817177812 */ /* 0x000fe400078ef814 */
[C---:B------:R-:W-:Y:S01]  /*c8f0*/  LEA R39, P1, R40.reuse, UR12, 0x1 ;  /* 0x0000000c28277c11 */ /* 0x040fe2000f8208ff */
[----:B------:R-:W4:Y:S01]  /*c900*/  LDL.LU R43, [R1+0x2c8] ;  /* 0x0002c800012b7983 */ /* 0x000f220000300800 */
[----:B------:R-:W-:Y:S01]  /*c910*/  LOP3.LUT R0, R23, R0, RZ, 0xfc, !PT ;  /* 0x0000000017007212 */ /* 0x000fe200078efcff */
[----:B------:R-:W-:Y:S01]  /*c920*/  IMAD R20, R29, R38, RZ ;  /* 0x000000261d147224 */ /* 0x000fe200078e02ff */
[----:B------:R-:W-:Y:S01]  /*c930*/  LEA.HI.X.SX32 R40, R40, UR13, 0x1, P1 ;  /* 0x0000000d28287c11 */ /* 0x000fe200088f0eff */
[----:B------:R-:W4:Y:S01]  /*c940*/  LDL.LU R48, [R1+0x36c] ;  /* 0x00036c0001307983 */ /* 0x000f220000300800 */
[----:B------:R-:W-:-:S03]  /*c950*/  LOP3.LUT R36, R0, 0x8, RZ, 0x3c, !PT ;  /* 0x0000000800247812 */ /* 0x000fc600078e3cff */
[----:B------:R-:W1:Y:S04]  /*c960*/  LDS.64 R2, [R0+UR4] ;  /* 0x0000000400027984 */ /* 0x000e680008000a00 */
[----:B------:R-:W1:Y:S04]  /*c970*/  LDS.64 R8, [R36+UR4] ;  /* 0x0000000424087984 */ /* 0x000e680008000a00 */
[----:B------:R-:W1:Y:S04]  /*c980*/  LDS.64 R6, [R0+UR4+0x800] ;  /* 0x0008000400067984 */ /* 0x000e680008000a00 */
[----:B------:R-:W1:Y:S01]  /*c990*/  LDS.64 R4, [R36+UR4+0x800] ;  /* 0x0008000424047984 */ /* 0x000e620008000a00 */
[----:B------:R-:W-:-:S03]  /*c9a0*/  LEA R12, P6, R11, R39, 0x1 ;  /* 0x000000270b0c7211 */ /* 0x000fc600078c08ff */
[----:B------:R-:W2:Y:S01]  /*c9b0*/  LDS.64 R16, [R0+UR4+0x1000] ;  /* 0x0010000400107984 */ /* 0x000ea20008000a00 */
[-C--:B------:R-:W-:Y:S02]  /*c9c0*/  LEA R10, P1, R19, R39.reuse, 0x1 ;  /* 0x00000027130a7211 */ /* 0x080fe400078208ff */
[-C--:B------:R-:W-:Y:S01]  /*c9d0*/  LEA.HI.X.SX32 R13, R11, R40.reuse, 0x1, P6 ;  /* 0x000000280b0d7211 */ /* 0x080fe200030f0eff */
[----:B------:R-:W2:Y:S01]  /*c9e0*/  LDS.64 R14, [R36+UR4+0x1000] ;  /* 0x00100004240e7984 */ /* 0x000ea20008000a00 */
[----:B0-----:R-:W-:Y:S02]  /*c9f0*/  LEA R18, P6, R20, R39, 0x1 ;  /* 0x0000002714127211 */ /* 0x001fe400078c08ff */
[----:B------:R-:W-:Y:S01]  /*ca00*/  LEA.HI.X.SX32 R11, R19, R40, 0x1, P1 ;  /* 0x00000028130b7211 */ /* 0x000fe200008f0eff */
[----:B------:R-:W-:Y:S01]  /*ca10*/  LDS.64 R22, [R36+UR4+0x1800] ;  /* 0x0018000424167984 */ /* 0x000fe20008000a00 */
[C---:B------:R-:W-:Y:S01]  /*ca20*/  ISETP.LT.AND P1, PT, R24.reuse, UR15, !P0 ;  /* 0x0000000f18007c0c */ /* 0x040fe2000c721270 */
[----:B------:R-:W-:Y:S01]  /*ca30*/  IMAD R24, R24, R38, RZ ;  /* 0x0000002618187224 */ /* 0x000fe200078e02ff */
[----:B------:R-:W-:Y:S01]  /*ca40*/  ISETP.LT.AND P4, PT, R29, UR15, !P0 ;  /* 0x0000000f1d007c0c */ /* 0x000fe2000c781270 */
[----:B------:R-:W4:Y:S01]  /*ca50*/  LDL.LU R47, [R1+0x2c4] ;  /* 0x0002c400012f7983 */ /* 0x000f220000300800 */
[----:B------:R-:W-:-:S03]  /*ca60*/  LEA.HI.X.SX32 R19, R20, R40, 0x1, P6 ;  /* 0x0000002814137211 */ /* 0x000fc600030f0eff */
[----:B------:R-:W0:Y:S04]  /*ca70*/  LDS.64 R20, [R0+UR4+0x1800] ;  /* 0x0018000400147984 */ /* 0x000e280008000a00 */
[----:B------:R-:W4:Y:S04]  /*ca80*/  LDL.LU R45, [R1+0x2c0] ;  /* 0x0002c000012d7983 */ /* 0x000f280000300800 */
[----:B-1----:R-:W-:Y:S04]  /*ca90*/  @P3 STG.E.U16 desc[UR10][R12.64], R2 ;  /* 0x000000020c003986 */ /* 0x002fe8000c10150a */
[----:B------:R1:W-:Y:S04]  /*caa0*/  @P2 STG.E.U16 desc[UR10][R10.64], R8 ;  /* 0x000000080a002986 */ /* 0x0003e8000c10150a */
[----:B------:R-:W0:Y:S04]  /*cab0*/  LDS.64 R12, [R0+UR4+0x2000] ;  /* 0x00200004000c7984 */ /* 0x000e280008000a00 */
[----:B------:R-:W4:Y:S01]  /*cac0*/  LDL.LU R44, [R1+0x2bc] ;  /* 0x0002bc00012c7983 */ /* 0x000f220000300800 */
[----:B-1----:R-:W-:-:S04]  /*cad0*/  LEA R10, P2, R24, R39, 0x1 ;  /* 0x00000027180a7211 */ /* 0x002fc800078408ff */
[----:B------:R-:W-:Y:S01]  /*cae0*/  LEA.HI.X.SX32 R11, R24, R40, 0x1, P2 ;  /* 0x00000028180b7211 */ /* 0x000fe200010f0eff */
[----:B------:R-:W-:Y:S04]  /*caf0*/  @P4 STG.E.U16 desc[UR10][R18.64], R6 ;  /* 0x0000000612004986 */ /* 0x000fe8000c10150a */
[----:B------:R1:W-:Y:S04]  /*cb00*/  @P1 STG.E.U16 desc[UR10][R10.64], R4 ;  /* 0x000000040a001986 */ /* 0x0003e8000c10150a */
[----:B------:R-:W0:Y:S01]  /*cb10*/  LDS.64 R18, [R36+UR4+0x2000] ;  /* 0x0020000424127984 */ /* 0x000e220008000a00 */
[C---:B--2---:R-:W-:Y:S01]  /*cb20*/  ISETP.LT.AND P3, PT, R25.reuse, UR15, !P0 ;  /* 0x0000000f19007c0c */ /* 0x044fe2000c761270 */
[-C--:B------:R-:W-:Y:S01]  /*cb30*/  IMAD R25, R25, R38.reuse, RZ ;  /* 0x0000002619197224 */ /* 0x080fe200078e02ff */
[C---:B---3--:R-:W-:Y:S01]  /*cb40*/  ISETP.LT.AND P2, PT, R26.reuse, UR15, !P0 ;  /* 0x0000000f1a007c0c */ /* 0x048fe2000c741270 */
[----:B------:R-:W-:-:S03]  /*cb50*/  IMAD R26, R26, R38, RZ ;  /* 0x000000261a1a7224 */ /* 0x000fc600078e02ff */
[CC--:B-1----:R-:W-:Y:S02]  /*cb60*/  LEA R10, P4, R25.reuse, R39.reuse, 0x1 ;  /* 0x00000027190a7211 */ /* 0x0c2fe400078808ff */
[C---:B------:R-:W-:Y:S02]  /*cb70*/  LEA R24, P6, R26.reuse, R39, 0x1 ;  /* 0x000000271a187211 */ /* 0x040fe400078c08ff */
[-C--:B------:R-:W-:Y:S02]  /*cb80*/  LEA.HI.X.SX32 R11, R25, R40.reuse, 0x1, P4 ;  /* 0x00000028190b7211 */ /* 0x080fe400020f0eff */
[----:B------:R-:W-:-:S03]  /*cb90*/  LEA.HI.X.SX32 R25, R26, R40, 0x1, P6 ;  /* 0x000000281a197211 */ /* 0x000fc600030f0eff */
[----:B------:R1:W-:Y:S04]  /*cba0*/  @P3 STG.E.U16 desc[UR10][R10.64], R16 ;  /* 0x000000100a003986 */ /* 0x0003e8000c10150a */
[----:B------:R-:W-:Y:S04]  /*cbb0*/  @P2 STG.E.U16 desc[UR10][R24.64], R14 ;  /* 0x0000000e18002986 */ /* 0x000fe8000c10150a */
[----:B------:R-:W-:Y:S01]  /*cbc0*/  LDS.64 R24, [R36+UR4+0x2800] ;  /* 0x0028000424187984 */ /* 0x000fe20008000a00 */
[C---:B-----5:R-:W-:Y:S01]  /*cbd0*/  ISETP.LT.AND P4, PT, R27.reuse, UR15, !P0 ;  /* 0x0000000f1b007c0c */ /* 0x060fe2000c781270 */
[----:B------:R-:W-:-:S02]  /*cbe0*/  IMAD R30, R27, R38, RZ ;  /* 0x000000261b1e7224 */ /* 0x000fc400078e02ff */
[----:B------:R-:W2:Y:S01]  /*cbf0*/  LDS.64 R26, [R0+UR4+0x2800] ;  /* 0x00280004001a7984 */ /* 0x000ea20008000a00 */
[C---:B----4-:R-:W-:Y:S01]  /*cc00*/  IMAD R29, R28.reuse, R38, RZ ;  /* 0x000000261c1d7224 */ /* 0x050fe200078e02ff */
[----:B------:R-:W-:-:S04]  /*cc10*/  ISETP.LT.AND P1, PT, R28, UR15, !P0 ;  /* 0x0000000f1c007c0c */ /* 0x000fc8000c721270 */
[-C--:B-1----:R-:W-:Y:S01]  /*cc20*/  LEA R10, P3, R29, R39.reuse, 0x1 ;  /* 0x000000271d0a7211 */ /* 0x082fe200078608ff */
[C---:B------:R-:W-:Y:S01]  /*cc30*/  IMAD R32, R31.reuse, R38, RZ ;  /* 0x000000261f207224 */ /* 0x040fe200078e02ff */
[----:B------:R-:W-:Y:S02]  /*cc40*/  ISETP.LT.AND P2, PT, R31, UR15, !P0 ;  /* 0x0000000f1f007c0c */ /* 0x000fe4000c741270 */
[----:B------:R-:W-:Y:S02]  /*cc50*/  LEA.HI.X.SX32 R11, R29, R40, 0x1, P3 ;  /* 0x000000281d0b7211 */ /* 0x000fe400018f0eff */
[----:B------:R-:W-:-:S03]  /*cc60*/  LEA R28, P6, R30, R39, 0x1 ;  /* 0x000000271e1c7211 */ /* 0x000fc600078c08ff */
[----:B0-----:R0:W-:Y:S01]  /*cc70*/  @P1 STG.E.U16 desc[UR10][R10.64], R20 ;  /* 0x000000140a001986 */ /* 0x0011e2000c10150a */
[----:B------:R-:W-:Y:S02]  /*cc80*/  LEA.HI.X.SX32 R29, R30, R40, 0x1, P6 ;  /* 0x000000281e1d7211 */ /* 0x000fe400030f0eff */
[C---:B------:R-:W-:Y:S01]  /*cc90*/  ISETP.LT.AND P3, PT, R33.reuse, UR15, !P0 ;  /* 0x0000000f21007c0c */ /* 0x040fe2000c761270 */
[-C--:B------:R-:W-:Y:S01]  /*cca0*/  IMAD R33, R33, R38.reuse, RZ ;  /* 0x0000002621217224 */ /* 0x080fe200078e02ff */
[----:B------:R-:W1:Y:S01]  /*ccb0*/  LDS.64 R30, [R0+UR4+0x3000] ;  /* 0x00300004001e7984 */ /* 0x000e620008000a00 */
[----:B------:R-:W-:Y:S01]  /*ccc0*/  IMAD R37, R34, R38, RZ ;  /* 0x0000002622257224 */ /* 0x000fe200078e02ff */
[----:B0-----:R-:W-:-:S04]  /*ccd0*/  LEA R10, P1, R32, R39, 0x1 ;  /* 0x00000027200a7211 */ /* 0x001fc800078208ff */
[----:B------:R-:W-:Y:S02]  /*cce0*/  LEA.HI.X.SX32 R11, R32, R40, 0x1, P1 ;  /* 0x00000028200b7211 */ /* 0x000fe400008f0eff */
[----:B------:R-:W-:Y:S01]  /*ccf0*/  ISETP.LT.AND P1, PT, R34, UR15, !P0 ;  /* 0x0000000f22007c0c */ /* 0x000fe2000c721270 */
[----:B------:R-:W-:Y:S01]  /*cd00*/  @P4 STG.E.U16 desc[UR10][R28.64], R22 ;  /* 0x000000161c004986 */ /* 0x000fe2000c10150a */
[----:B------:R-:W-:-:S03]  /*cd10*/  LEA R32, P4, R33, R39, 0x1 ;  /* 0x0000002721207211 */ /* 0x000fc600078808ff */
[----:B------:R0:W-:Y:S01]  /*cd20*/  @P2 STG.E.U16 desc[UR10][R10.64], R12 ;  /* 0x0000000c0a002986 */ /* 0x0001e2000c10150a */
[----:B------:R-:W-:-:S03]  /*cd30*/  LEA.HI.X.SX32 R33, R33, R40, 0x1, P4 ;  /* 0x0000002821217211 */ /* 0x000fc600020f0eff */
[----:B------:R3:W-:Y:S04]  /*cd40*/  LDS.64 R34, [R0+UR4+0x3800] ;  /* 0x0038000400227984 */ /* 0x0007e80008000a00 */
[----:B------:R-:W4:Y:S01]  /*cd50*/  LDS.64 R28, [R36+UR4+0x3000] ;  /* 0x00300004241c7984 */ /* 0x000f220008000a00 */
[----:B0-----:R-:W-:-:S04]  /*cd60*/  LEA R10, P6, R37, R39, 0x1 ;  /* 0x00000027250a7211 */ /* 0x001fc800078c08ff */
[----:B------:R-:W-:Y:S01]  /*cd70*/  LEA.HI.X.SX32 R11, R37, R40, 0x1, P6 ;  /* 0x00000028250b7211 */ /* 0x000fe200030f0eff */
[----:B------:R0:W-:Y:S01]  /*cd80*/  @P3 STG.E.U16 desc[UR10][R32.64], R18 ;  /* 0x0000001220003986 */ /* 0x0001e2000c10150a */
[----:B---3--:R-:W-:-:S03]  /*cd90*/  IMAD R0, R46, R38, RZ ;  /* 0x000000262e007224 */ /* 0x008fc600078e02ff */
[----:B--2---:R2:W-:Y:S01]  /*cda0*/  @P1 STG.E.U16 desc[UR10][R10.64], R26 ;  /* 0x0000001a0a001986 */ /* 0x0045e2000c10150a */
[----:B------:R-:W-:-:S03]  /*cdb0*/  ISETP.LT.AND P1, PT, R46, UR15, !P0 ;  /* 0x0000000f2e007c0c */ /* 0x000fc6000c721270 */
[----:B------:R-:W3:Y:S01]  /*cdc0*/  LDL.LU R46, [R1+0x2b8] ;  /* 0x0002b800012e7983 */ /* 0x000ee20000300800 */
[----:B------:R-:W-:-:S03]  /*cdd0*/  ISETP.LT.AND P2, PT, R41, UR15, !P0 ;  /* 0x0000000f29007c0c */ /* 0x000fc6000c741270 */
[----:B------:R-:W5:Y:S01]  /*cde0*/  LDS.64 R36, [R36+UR4+0x3800] ;  /* 0x0038000424247984 */ /* 0x000f620008000a00 */
[-C--:B------:R-:W-:Y:S01]  /*cdf0*/  IMAD R41, R41, R38.reuse, RZ ;  /* 0x0000002629297224 */ /* 0x080fe200078e02ff */
[C---:B------:R-:W-:Y:S01]  /*ce00*/  ISETP.LT.AND P4, PT, R42.reuse, UR15, !P0 ;  /* 0x0000000f2a007c0c */ /* 0x040fe2000c781270 */
[----:B------:R-:W-:-:S03]  /*ce10*/  IMAD R42, R42, R38, RZ ;  /* 0x000000262a2a7224 */ /* 0x000fc600078e02ff */
[CC--:B0-----:R-:W-:Y:S02]  /*ce20*/  LEA R32, P3, R41.reuse, R39.reuse, 0x1 ;  /* 0x0000002729207211 */ /* 0x0c1fe400078608ff */
[CC--:B--2---:R-:W-:Y:S02]  /*ce30*/  LEA R10, P6, R42.reuse, R39.reuse, 0x1 ;  /* 0x000000272a0a7211 */ /* 0x0c4fe400078c08ff */
[----:B------:R-:W-:Y:S01]  /*ce40*/  LEA.HI.X.SX32 R33, R41, R40, 0x1, P3 ;  /* 0x0000002829217211 */ /* 0x000fe200018f0eff */
[C---:B------:R-:W-:Y:S01]  /*ce50*/  IMAD R41, R43.reuse, R38, RZ ;  /* 0x000000262b297224 */ /* 0x040fe200078e02ff */
[----:B------:R-:W-:Y:S02]  /*ce60*/  LEA.HI.X.SX32 R11, R42, R40, 0x1, P6 ;  /* 0x000000282a0b7211 */ /* 0x000fe400030f0eff */
[----:B------:R-:W-:Y:S01]  /*ce70*/  ISETP.LT.AND P3, PT, R43, UR15, !P0 ;  /* 0x0000000f2b007c0c */ /* 0x000fe2000c761270 */
[----:B------:R0:W-:Y:S04]  /*ce80*/  @P2 STG.E.U16 desc[UR10][R32.64], R24 ;  /* 0x0000001820002986 */ /* 0x0001e8000c10150a */
[----:B------:R-:W2:Y:S04]  /*ce90*/  LDL.LU R43, [R1+0x2b4] ;  /* 0x0002b400012b7983 */ /* 0x000ea80000300800 */
[----:B-1----:R1:W-:Y:S01]  /*cea0*/  @P4 STG.E.U16 desc[UR10][R10.64], R30 ;  /* 0x0000001e0a004986 */ /* 0x0023e2000c10150a */
[----:B0-----:R-:W-:-:S03]  /*ceb0*/  LEA R32, P2, R0, R39, 0x1 ;  /* 0x0000002700207211 */ /* 0x001fc600078408ff */
[----:B------:R-:W2:Y:S01]  /*cec0*/  LDL.LU R42, [R1+0x2b0] ;  /* 0x0002b000012a7983 */ /* 0x000ea20000300800 */
[----:B------:R-:W-:Y:S02]  /*ced0*/  LEA.HI.X.SX32 R33, R0, R40, 0x1, P2 ;  /* 0x0000002800217211 */ /* 0x000fe400010f0eff */
[----:B-1----:R-:W-:-:S03]  /*cee0*/  LEA R10, P6, R41, R39, 0x1 ;  /* 0x00000027290a7211 */ /* 0x002fc600078c08ff */
[----:B----4-:R0:W-:Y:S01]  /*cef0*/  @P1 STG.E.U16 desc[UR10][R32.64], R28 ;  /* 0x0000001c20001986 */ /* 0x0101e2000c10150a */
[----:B------:R-:W-:Y:S01]  /*cf00*/  LEA.HI.X.SX32 R11, R41, R40, 0x1, P6 ;  /* 0x00000028290b7211 */ /* 0x000fe200030f0eff */
[C---:B------:R-:W-:Y:S01]  /*cf10*/  IMAD R0, R47.reuse, R38, RZ ;  /* 0x000000262f007224 */ /* 0x040fe200078e02ff */
[----:B------:R-:W-:-:S04]  /*cf20*/  ISETP.LT.AND P2, PT, R47, UR15, !P0 ;  /* 0x0000000f2f007c0c */ /* 0x000fc8000c741270 */
[C---:B0-----:R-:W-:Y:S01]  /*cf30*/  LEA R32, P6, R0.reuse, R39, 0x1 ;  /* 0x0000002700207211 */ /* 0x041fe200078c08ff */
[C---:B------:R-:W-:Y:S01]  /*cf40*/  IMAD R41, R45.reuse, R38, RZ ;  /* 0x000000262d297224 */ /* 0x040fe200078e02ff */
[----:B------:R-:W-:Y:S02]  /*cf50*/  ISETP.LT.AND P1, PT, R45, UR15, !P0 ;  /* 0x0000000f2d007c0c */ /* 0x000fe4000c721270 */
[----:B------:R-:W4:Y:S01]  /*cf60*/  LDL.LU R45, [R1+0x2ac] ;  /* 0x0002ac00012d7983 */ /* 0x000f220000300800 */
[----:B------:R-:W-:-:S03]  /*cf70*/  LEA.HI.X.SX32 R33, R0, R40, 0x1, P6 ;  /* 0x0000002800217211 */ /* 0x000fc600030f0eff */
[----:B------:R0:W-:Y:S01]  /*cf80*/  @P3 STG.E.U16 desc[UR10][R10.64], R34 ;  /* 0x000000220a003986 */ /* 0x0001e2000c10150a */
[----:B------:R-:W-:Y:S02]  /*cf90*/  ISETP.LT.AND P4, PT, R48, UR15, !P0 ;  /* 0x0000000f30007c0c */ /* 0x000fe4000c781270 */
[----:B------:R-:W-:Y:S02]  /*cfa0*/  PRMT R4, R2, 0x7632, R4 ;  /* 0x0000763202047816 */ /* 0x000fe40000000004 */
[C---:B------:R-:W-:Y:S01]  /*cfb0*/  ISETP.LT.AND P6, PT, R44.reuse, UR15, !P0 ;  /* 0x0000000f2c007c0c */ /* 0x040fe2000c7c1270 */
[----:B------:R-:W-:Y:S02]  /*cfc0*/  IMAD R0, R44, R38, RZ ;  /* 0x000000262c007224 */ /* 0x000fe400078e02ff */
[----:B------:R-:W4:Y:S01]  /*cfd0*/  LDL.LU R44, [R1+0x2a8] ;  /* 0x0002a800012c7983 */ /* 0x000f220000300800 */
[----:B0-----:R-:W-:-:S03]  /*cfe0*/  LEA R10, P3, R41, R39, 0x1 ;  /* 0x00000027290a7211 */ /* 0x001fc600078608ff */
[----:B-----5:R0:W-:Y:S01]  /*cff0*/  @P2 STG.E.U16 desc[UR10][R32.64], R36 ;  /* 0x0000002420002986 */ /* 0x0201e2000c10150a */
[----:B------:R-:W-:-:S03]  /*d000*/  LEA.HI.X.SX32 R11, R41, R40, 0x1, P3 ;  /* 0x00000028290b7211 */ /* 0x000fc600018f0eff */
[----:B------:R-:W5:Y:S04]  /*d010*/  LDL.LU R48, [R1+0x2a4] ;  /* 0x0002a40001307983 */ /* 0x000f680000300800 */
[----:B------:R1:W-:Y:S01]  /*d020*/  @P1 STG.E.U16 desc[UR10][R10.64], R4 ;  /* 0x000000040a001986 */ /* 0x0003e2000c10150a */
[----:B0-----:R-:W-:-:S03]  /*d030*/  LEA R32, P3, R0, R39, 0x1 ;  /* 0x0000002700207211 */ /* 0x001fc600078608ff */
[----:B------:R-:W5:Y:S01]  /*d040*/  LDL.LU R47, [R1+0x2a0] ;  /* 0x0002a000012f7983 */ /* 0x000f620000300800 */
[----:B------:R-:W-:Y:S02]  /*d050*/  LEA.HI.X.SX32 R33, R0, R40, 0x1, P3 ;  /* 0x0000002800217211 */ /* 0x000fe400018f0eff */
[----:B------:R-:W-:Y:S02]  /*d060*/  PRMT R16, R8, 0x7632, R16 ;  /* 0x0000763208107816 */ /* 0x000fe40000000010 */
[----:B------:R-:W-:-:S03]  /*d070*/  PRMT R6, R6, 0x7632, R6 ;  /* 0x0000763206067816 */ /* 0x000fc60000000006 */
[----:B------:R-:W-:Y:S01]  /*d080*/  @P6 STG.E.U16 desc[UR10][R32.64], R16 ;  /* 0x0000001020006986 */ /* 0x000fe2000c10150a */
[C---:B---3--:R-:W-:Y:S01]  /*d090*/  IMAD R2, R46.reuse, R38, RZ ;  /* 0x000000262e027224 */ /* 0x048fe200078e02ff */
[----:B------:R-:W-:Y:S02]  /*d0a0*/  ISETP.LT.AND P2, PT, R46, UR15, !P0 ;  /* 0x0000000f2e007c0c */ /* 0x000fe4000c741270 */
[----:B------:R-:W3:Y:S02]  /*d0b0*/  LDL.LU R46, [R1+0x29c] ;  /* 0x00029c00012e7983 */ /* 0x000ee40000300800 */
[----:B-1----:R-:W-:-:S04]  /*d0c0*/  LEA R10, P3, R2, R39, 0x1 ;  /* 0x00000027020a7211 */ /* 0x002fc800078608ff */
[----:B------:R-:W-:-:S05]  /*d0d0*/  LEA.HI.X.SX32 R11, R2, R40, 0x1, P3 ;  /* 0x00000028020b7211 */ /* 0x000fca00018f0eff */
[----:B------:R0:W-:Y:S04]  /*d0e0*/  @P2 STG.E.U16 desc[UR10][R10.64], R6 ;  /* 0x000000060a002986 */ /* 0x0001e8000c10150a */
[----:B0-----:R-:W3:Y:S01]  /*d0f0*/  LDL.LU R6, [R1+0x298] ;  /* 0x0002980001067983 */ /* 0x001ee20000300800 */
[CC--:B--2---:R-:W-:Y:S01]  /*d100*/  IMAD R0, R43.reuse, R38.reuse, RZ ;  /* 0x000000262b007224 */ /* 0x0c4fe200078e02ff */
[----:B------:R-:W-:Y:S02]  /*d110*/  ISETP.LT.AND P1, PT, R43, UR15, !P0 ;  /* 0x0000000f2b007c0c */ /* 0x000fe4000c721270 */
[----:B------:R-:W-:Y:S01]  /*d120*/  PRMT R4, R4, 0x7632, R4 ;  /* 0x0000763204047816 */ /* 0x000fe20000000004 */
[----:B------:R-:W2:Y:S01]  /*d130*/  LDL.LU R41, [R1+0x294] ;  /* 0x0002940001297983 */ /* 0x000ea20000300800 */
[----:B------:R-:W-:Y:S01]  /*d140*/  LEA R32, P6, R0, R39, 0x1 ;  /* 0x0000002700207211 */ /* 0x000fe200078c08ff */
[C---:B------:R-:W-:Y:S01]  /*d150*/  IMAD R2, R42.reuse, R38, RZ ;  /* 0x000000262a027224 */ /* 0x040fe200078e02ff */
[----:B------:R-:W-:Y:S01]  /*d160*/  ISETP.LT.AND P3, PT, R42, UR15, !P0 ;  /* 0x0000000f2a007c0c */ /* 0x000fe2000c761270 */
[----:B------:R-:W2:Y:S01]  /*d170*/  LDL.LU R8, [R1+0x290] ;  /* 0x0002900001087983 */ /* 0x000ea20000300800 */
[----:B------:R-:W-:-:S02]  /*d180*/  LEA.HI.X.SX32 R33, R0, R40, 0x1, P6 ;  /* 0x0000002800217211 */ /* 0x000fc400030f0eff */
[----:B------:R-:W-:Y:S02]  /*d190*/  LEA R42, P6, R2, R39, 0x1 ;  /* 0x00000027022a7211 */ /* 0x000fe400078c08ff */
[----:B------:R-:W-:Y:S01]  /*d1a0*/  PRMT R16, R16, 0x7632, R16 ;  /* 0x0000763210107816 */ /* 0x000fe20000000010 */
[----:B------:R0:W-:Y:S01]  /*d1b0*/  @P1 STG.E.U16 desc[UR10][R32.64], R4 ;  /* 0x0000000420001986 */ /* 0x0001e2000c10150a */
[----:B------:R-:W-:-:S05]  /*d1c0*/  LEA.HI.X.SX32 R43, R2, R40, 0x1, P6 ;  /* 0x00000028022b7211 */ /* 0x000fca00030f0eff */
[----:B------:R1:W-:Y:S04]  /*d1d0*/  @P3 STG.E.U16 desc[UR10][R42.64], R16 ;  /* 0x000000102a003986 */ /* 0x0003e8000c10150a */
[----:B0-----:R-:W2:Y:S01]  /*d1e0*/  LDL.LU R4, [R1+0x28c] ;  /* 0x00028c0001047983 */ /* 0x001ea20000300800 */
[CC--:B----4-:R-:W-:Y:S01]  /*d1f0*/  IMAD R0, R45.reuse, R38.reuse, RZ ;  /* 0x000000262d007224 */ /* 0x0d0fe200078e02ff */
[----:B------:R-:W-:Y:S02]  /*d200*/  ISETP.LT.AND P2, PT, R45, UR15, !P0 ;  /* 0x0000000f2d007c0c */ /* 0x000fe4000c741270 */
[C---:B------:R-:W-:Y:S01]  /*d210*/  ISETP.LT.AND P1, PT, R44.reuse, UR15, !P0 ;  /* 0x0000000f2c007c0c */ /* 0x040fe2000c721270 */
[----:B------:R-:W-:Y:S01]  /*d220*/  IMAD R2, R44, R38, RZ ;  /* 0x000000262c027224 */ /* 0x000fe200078e02ff */
[----:B------:R-:W-:-:S04]  /*d230*/  LEA R44, P6, R0, R39, 0x1 ;  /* 0x00000027002c7211 */ /* 0x000fc800078c08ff */
[----:B------:R-:W-:Y:S02]  /*d240*/  LEA.HI.X.SX32 R45, R0, R40, 0x1, P6 ;  /* 0x00000028002d7211 */ /* 0x000fe400030f0eff */
[----:B------:R-:W-:Y:S01]  /*d250*/  LEA R10, P3, R2, R39, 0x1 ;  /* 0x00000027020a7211 */ /* 0x000fe200078608ff */
[----:B-----5:R-:W-:-:S03]  /*d260*/  IMAD R0, R48, R38, RZ ;  /* 0x0000002630007224 */ /* 0x020fc600078e02ff */
[----:B------:R-:W-:Y:S02]  /*d270*/  LEA.HI.X.SX32 R11, R2, R40, 0x1, P3 ;  /* 0x00000028020b7211 */ /* 0x000fe400018f0eff */
[----:B------:R-:W-:Y:S01]  /*d280*/  LEA R32, P3, R0, R39, 0x1 ;  /* 0x0000002700207211 */ /* 0x000fe200078608ff */
[----:B------:R-:W-:-:S03]  /*d290*/  IMAD R2, R47, R38, RZ ;  /* 0x000000262f027224 */ /* 0x000fc600078e02ff */
[-C--:B------:R-:W-:Y:S02]  /*d2a0*/  LEA.HI.X.SX32 R33, R0, R40.reuse, 0x1, P3 ;  /* 0x0000002800217211 */ /* 0x080fe400018f0eff */
[----:B-1----:R-:W-:Y:S02]  /*d2b0*/  LEA R42, P3, R2, R39, 0x1 ;  /* 0x00000027022a7211 */ /* 0x002fe400078608ff */
[----:B------:R-:W-:Y:S02]  /*d2c0*/  PRMT R22, R14, 0x7632, R22 ;  /* 0x000076320e167816 */ /* 0x000fe40000000016 */
[----:B------:R-:W4:Y:S01]  /*d2d0*/  LDL.LU R14, [R1+0x288] ;  /* 0x00028800010e7983 */ /* 0x000f220000300800 */
[----:B------:R-:W-:Y:S02]  /*d2e0*/  LEA.HI.X.SX32 R43, R2, R40, 0x1, P3 ;  /* 0x00000028022b7211 */ /* 0x000fe400018f0eff */
[C---:B---3--:R-:W-:Y:S01]  /*d2f0*/  ISETP.LT.AND P3, PT, R6.reuse, UR15, !P0 ;  /* 0x0000000f06007c0c */ /* 0x048fe2000c761270 */
[----:B------:R-:W-:-:S02]  /*d300*/  IMAD R2, R6, R38, RZ ;  /* 0x0000002606027224 */ /* 0x000fc400078e02ff */
[----:B------:R-:W3:Y:S01]  /*d310*/  LDL.LU R6, [R1+0x284] ;  /* 0x0002840001067983 */ /* 0x000ee20000300800 */
[----:B------:R-:W-:Y:S02]  /*d320*/  ISETP.LT.AND P6, PT, R48, UR15, !P0 ;  /* 0x0000000f30007c0c */ /* 0x000fe4000c7c1270 */
[----:B------:R-:W-:Y:S01]  /*d330*/  PRMT R20, R20, 0x7632, R20 ;  /* 0x0000763214147816 */ /* 0x000fe20000000014 */
[----:B------:R0:W-:Y:S01]  /*d340*/  @P2 STG.E.U16 desc[UR10][R44.64], R22 ;  /* 0x000000162c002986 */ /* 0x0001e2000c10150a */
[----:B------:R-:W-:Y:S01]  /*d350*/  ISETP.LT.AND P2, PT, R47, UR15, !P0 ;  /* 0x0000000f2f007c0c */ /* 0x000fe2000c741270 */
[----:B------:R-:W-:Y:S01]  /*d360*/  IMAD R0, R46, R38, RZ ;  /* 0x000000262e007224 */ /* 0x000fe200078e02ff */
[----:B------:R-:W-:Y:S01]  /*d370*/  PRMT R16, R22, 0x7632, R16 ;  /* 0x0000763216107816 */ /* 0x000fe20000000010 */
[----:B------:R1:W-:Y:S01]  /*d380*/  @P1 STG.E.U16 desc[UR10][R10.64], R20 ;  /* 0x000000140a001986 */ /* 0x0003e2000c10150a */
[----:B------:R-:W-:Y:S02]  /*d390*/  ISETP.LT.AND P1, PT, R46, UR15, !P0 ;  /* 0x0000000f2e007c0c */ /* 0x000fe4000c721270 */
[----:B------:R-:W-:-:S03]  /*d3a0*/  PRMT R12, R12, 0x7632, R12 ;  /* 0x000076320c0c7816 */ /* 0x000fc6000000000c */
[----:B------:R5:W-:Y:S01]  /*d3b0*/  @P6 STG.E.U16 desc[UR10][R32.64], R16 ;  /* 0x0000001020006986 */ /* 0x000be2000c10150a */
[-C--:B0-----:R-:W-:Y:S02]  /*d3c0*/  LEA R44, P6, R0, R39.reuse, 0x1 ;  /* 0x00000027002c7211 */ /* 0x081fe400078c08ff */
[----:B------:R-:W-:Y:S02]  /*d3d0*/  PRMT R22, R18, 0x7632, R22 ;  /* 0x0000763212167816 */ /* 0x000fe40000000016 */
[----:B------:R-:W3:Y:S01]  /*d3e0*/  LDL.LU R18, [R1+0x280] ;  /* 0x0002800001127983 */ /* 0x000ee20000300800 */
[----:B------:R-:W-:Y:S01]  /*d3f0*/  LEA.HI.X.SX32 R45, R0, R40, 0x1, P6 ;  /* 0x00000028002d7211 */ /* 0x000fe200030f0eff */
[C---:B--2---:R-:W-:Y:S01]  /*d400*/  IMAD R0, R41.reuse, R38, RZ ;  /* 0x0000002629007224 */ /* 0x044fe200078e02ff */
[----:B-1----:R-:W-:Y:S01]  /*d410*/  LEA R10, P6, R2, R39, 0x1 ;  /* 0x00000027020a7211 */ /* 0x002fe200078c08ff */
[----:B------:R0:W-:Y:S01]  /*d420*/  @P2 STG.E.U16 desc[UR10][R42.64], R12 ;  /* 0x0000000c2a002986 */ /* 0x0001e2000c10150a */
[----:B------:R-:W-:-:S02]  /*d430*/  ISETP.LT.AND P2, PT, R41, UR15, !P0 ;  /* 0x0000000f29007c0c */ /* 0x000fc4000c741270 */
[----:B------:R-:W-:Y:S01]  /*d440*/  LEA.HI.X.SX32 R11, R2, R40, 0x1, P6 ;  /* 0x00000028020b7211 */ /* 0x000fe200030f0eff */
[----:B------:R1:W-:Y:S01]  /*d450*/  @P1 STG.E.U16 desc[UR10][R44.64], R22 ;  /* 0x000000162c001986 */ /* 0x0003e2000c10150a */
[----:B------:R-:W-:Y:S01]  /*d460*/  PRMT R26, R26, 0x7632, R26 ;  /* 0x000076321a1a7816 */ /* 0x000fe2000000001a */
[C---:B------:R-:W-:Y:S01]  /*d470*/  IMAD R2, R8.reuse, R38, RZ ;  /* 0x0000002608027224 */ /* 0x040fe200078e02ff */
[----:B------:R-:W-:Y:S02]  /*d480*/  ISETP.LT.AND P1, PT, R8, UR15, !P0 ;  /* 0x0000000f08007c0c */ /* 0x000fe4000c721270 */
[-C--:B-----5:R-:W-:Y:S01]  /*d490*/  LEA R32, P6, R0, R39.reuse, 0x1 ;  /* 0x0000002700207211 */ /* 0x0a0fe200078c08ff */
[----:B------:R-:W2:Y:S01]  /*d4a0*/  LDL.LU R8, [R1+0x37c] ;  /* 0x00037c0001087983 */ /* 0x000ea20000300800 */
[----:B------:R-:W-:Y:S02]  /*d4b0*/  PRMT R16, R24, 0x7632, R16 ;  /* 0x0000763218107816 */ /* 0x000fe40000000010 */
[----:B------:R-:W-:Y:S01]  /*d4c0*/  LEA.HI.X.SX32 R33, R0, R40, 0x1, P6 ;  /* 0x0000002800217211 */ /* 0x000fe200030f0eff */
[----:B------:R5:W-:Y:S01]  /*d4d0*/  @P3 STG.E.U16 desc[UR10][R10.64], R26 ;  /* 0x0000001a0a003986 */ /* 0x000be2000c10150a */
[C---:B------:R-:W-:Y:S01]  /*d4e0*/  ISETP.LT.AND P6, PT, R4.reuse, UR15, !P0 ;  /* 0x0000000f04007c0c */ /* 0x040fe2000c7c1270 */
[----:B------:R-:W-:Y:S01]  /*d4f0*/  IMAD R0, R4, R38, RZ ;  /* 0x0000002604007224 */ /* 0x000fe200078e02ff */
[----:B0-----:R-:W-:Y:S01]  /*d500*/  LEA R42, P3, R2, R39, 0x1 ;  /* 0x00000027022a7211 */ /* 0x001fe200078608ff */
[----:B------:R-:W2:Y:S01]  /*d510*/  LDL.LU R4, [R1+0x378] ;  /* 0x0003780001047983 */ /* 0x000ea20000300800 */
[----:B------:R-:W-:-:S02]  /*d520*/  PRMT R30, R30, 0x7632, R30 ;  /* 0x000076321e1e7816 */ /* 0x000fc4000000001e */
[----:B------:R-:W-:Y:S01]  /*d530*/  LEA.HI.X.SX32 R43, R2, R40, 0x1, P3 ;  /* 0x00000028022b7211 */ /* 0x000fe200018f0eff */
[----:B------:R0:W-:Y:S01]  /*d540*/  @P2 STG.E.U16 desc[UR10][R32.64], R16 ;  /* 0x0000001020002986 */ /* 0x0001e2000c10150a */
[----:B-1----:R-:W-:-:S03]  /*d550*/  LEA R44, P2, R0, R39, 0x1 ;  /* 0x00000027002c7211 */ /* 0x002fc600078408ff */
[----:B------:R1:W-:Y:S01]  /*d560*/  @P1 STG.E.U16 desc[UR10][R42.64], R30 ;  /* 0x0000001e2a001986 */ /* 0x0003e2000c10150a */
[----:B------:R-:W-:Y:S02]  /*d570*/  LEA.HI.X.SX32 R45, R0, R40, 0x1, P2 ;  /* 0x00000028002d7211 */ /* 0x000fe400010f0eff */
[C---:B----4-:R-:W-:Y:S01]  /*d580*/  ISETP.LT.AND P3, PT, R14.reuse, UR15, !P0 ;  /* 0x0000000f0e007c0c */ /* 0x050fe2000c761270 */
[-C--:B------:R-:W-:Y:S02]  /*d590*/  IMAD R2, R14, R38.reuse, RZ ;  /* 0x000000260e027224 */ /* 0x080fe400078e02ff */
[----:B------:R-:W4:Y:S04]  /*d5a0*/  LDL.LU R14, [R1+0x374] ;  /* 0x00037400010e7983 */ /* 0x000f280000300800 */
[----:B------:R-:W4:Y:S01]  /*d5b0*/  LDL.LU R12, [R1+0x370] ;  /* 0x00037000010c7983 */ /* 0x000f220000300800 */
[C---:B---3--:R-:W-:Y:S01]  /*d5c0*/  ISETP.LT.AND P1, PT, R6.reuse, UR15, !P0 ;  /* 0x0000000f06007c0c */ /* 0x048fe2000c721270 */
[----:B------:R-:W-:-:S02]  /*d5d0*/  IMAD R0, R6, R38, RZ ;  /* 0x0000002606007224 */ /* 0x000fc400078e02ff */
[----:B------:R-:W3:Y:S01]  /*d5e0*/  LDL.LU R6, [R1+0x368] ;  /* 0x0003680001067983 */ /* 0x000ee20000300800 */
[-C--:B-----5:R-:W-:Y:S02]  /*d5f0*/  LEA R10, P2, R2, R39.reuse, 0x1 ;  /* 0x00000027020a7211 */ /* 0x0a0fe400078408ff */
[----:B------:R-:W-:Y:S02]  /*d600*/  PRMT R22, R28, 0x7632, R22 ;  /* 0x000076321c167816 */ /* 0x000fe40000000016 */
[----:B------:R-:W-:Y:S02]  /*d610*/  PRMT R34, R34, 0x7632, R34 ;  /* 0x0000763222227816 */ /* 0x000fe40000000022 */
[----:B------:R-:W-:Y:S01]  /*d620*/  LEA.HI.X.SX32 R11, R2, R40, 0x1, P2 ;  /* 0x00000028020b7211 */ /* 0x000fe200010f0eff */
[----:B------:R5:W-:Y:S01]  /*d630*/  @P6 STG.E.U16 desc[UR10][R44.64], R22 ;  /* 0x000000162c006986 */ /* 0x000be2000c10150a */
[----:B0-----:R-:W-:-:S03]  /*d640*/  LEA R32, P6, R0, R39, 0x1 ;  /* 0x0000002700207211 */ /* 0x001fc600078c08ff */
[----:B------:R0:W-:Y:S04]  /*d650*/  @P3 STG.E.U16 desc[UR10][R10.64], R34 ;  /* 0x000000220a003986 */ /* 0x0001e8000c10150a */
[----:B------:R-:W3:Y:S01]  /*d660*/  LDL.LU R2, [R1+0x364] ;  /* 0x0003640001027983 */ /* 0x000ee20000300800 */
[----:B------:R-:W-:Y:S01]  /*d670*/  IMAD R41, R18, R38, RZ ;  /* 0x0000002612297224 */ /* 0x000fe200078e02ff */
[----:B------:R-:W-:-:S03]  /*d680*/  PRMT R16, R36, 0x7632, R16 ;  /* 0x0000763224107816 */ /* 0x000fc60000000010 */
[----:B------:R-:W-:Y:S01]  /*d690*/  IMAD R47, R38, 0x4, R41 ;  /* 0x00000004262f7824 */ /* 0x000fe200078e0229 */
[CC--:B-1----:R-:W-:Y:S02]  /*d6a0*/  LEA R42, P3, R41.reuse, R39.reuse, 0x1 ;  /* 0x00000027292a7211 */ /* 0x0c2fe400078608ff */
[-C--:B------:R-:W-:Y:S02]  /*d6b0*/  LEA.HI.X.SX32 R33, R0, R40.reuse, 0x1, P6 ;  /* 0x0000002800217211 */ /* 0x080fe400030f0eff */
[----:B------:R-:W-:Y:S01]  /*d6c0*/  LEA.HI.X.SX32 R43, R41, R40, 0x1, P3 ;  /* 0x00000028292b7211 */ /* 0x000fe200018f0eff */
[----:B------:R-:W-:Y:S01]  /*d6d0*/  IMAD R41, R38, 0x4, R47 ;  /* 0x0000000426297824 */ /* 0x000fe200078e022f */
[----:B------:R-:W-:Y:S02]  /*d6e0*/  ISETP.LT.AND P2, PT, R18, UR15, !P0 ;  /* 0x0000000f12007c0c */ /* 0x000fe4000c741270 */
[----:B-----5:R-:W-:Y:S02]  /*d6f0*/  LEA R44, P6, R47, R39, 0x1 ;  /* 0x000000272f2c7211 */ /* 0x020fe400078c08ff */
[----:B--2---:R-:W-:-:S02]  /*d700*/  ISETP.LT.AND P3, PT, R8, UR15, !P0 ;  /* 0x0000000f08007c0c */ /* 0x004fc4000c761270 */
[----:B------:R-:W2:Y:S01]  /*d710*/  LDL.LU R8, [R1+0x360] ;  /* 0x0003600001087983 */ /* 0x000ea20000300800 */
[----:B------:R-:W-:-:S03]  /*d720*/  LEA.HI.X.SX32 R45, R47, R40, 0x1, P6 ;  /* 0x000000282f2d7211 */ /* 0x000fc600030f0eff */
[----:B------:R1:W-:Y:S01]  /*d730*/  @P1 STG.E.U16 desc[UR10][R32.64], R16 ;  /* 0x0000001020001986 */ /* 0x0003e2000c10150a */
[----:B------:R-:W-:Y:S02]  /*d740*/  ISETP.LT.AND P1, PT, R4, UR15, !P0 ;  /* 0x0000000f04007c0c */ /* 0x000fe4000c721270 */
[C---:B0-----:R-:W-:Y:S01]  /*d750*/  LEA R10, P6, R41.reuse, R39, 0x1 ;  /* 0x00000027290a7211 */ /* 0x041fe200078c08ff */
[----:B------:R-:W5:Y:S03]  /*d760*/  LDL.LU R4, [R1+0x358] ;  /* 0x0003580001047983 */ /* 0x000f660000300800 */
[----:B------:R-:W-:Y:S01]  /*d770*/  LEA.HI.X.SX32 R11, R41, R40, 0x1, P6 ;  /* 0x00000028290b7211 */ /* 0x000fe200030f0eff */
[----:B------:R0:W-:Y:S04]  /*d780*/  @P2 STG.E.U16 desc[UR10][R42.64], R3 ;  /* 0x000000032a002986 */ /* 0x0001e8000c10150a */
[----:B------:R0:W-:Y:S04]  /*d790*/  @P5 STG.E.U16 desc[UR10][R44.64], R9 ;  /* 0x000000092c005986 */ /* 0x0001e8000c10150a */
[----:B------:R0:W-:Y:S01]  /*d7a0*/  @P4 STG.E.U16 desc[UR10][R10.64], R7 ;  /* 0x000000070a004986 */ /* 0x0001e2000c10150a */
[----:B----4-:R-:W-:-:S03]  /*d7b0*/  ISETP.LT.AND P2, PT, R14, UR15, !P0 ;  /* 0x0000000f0e007c0c */ /* 0x010fc6000c741270 */
[----:B------:R-:W4:Y:S01]  /*d7c0*/  LDL.LU R14, [R1+0x354] ;  /* 0x00035400010e7983 */ /* 0x000f220000300800 */
[----:B------:R-:W-:-:S03]  /*d7d0*/  ISETP.LT.AND P5, PT, R12, UR15, !P0 ;  /* 0x0000000f0c007c0c */ /* 0x000fc6000c7a1270 */
[----:B------:R-:W4:Y:S01]  /*d7e0*/  LDL.LU R12, [R1+0x350] ;  /* 0x00035000010c7983 */ /* 0x000f220000300800 */
[----:B---3--:R-:W-:-:S03]  /*d7f0*/  ISETP.LT.AND P4, PT, R6, UR15, !P0 ;  /* 0x0000000f06007c0c */ /* 0x008fc6000c781270 */
[----:B------:R-:W3:Y:S01]  /*d800*/  LDL.LU R6, [R1+0x34c] ;  /* 0x00034c0001067983 */ /* 0x000ee20000300800 */
[----:B------:R-:W-:-:S04]  /*d810*/  IMAD R47, R38, 0x4, R41 ;  /* 0x00000004262f7824 */ /* 0x000fc800078e0229 */
[----:B------:R-:W-:Y:S01]  /*d820*/  IMAD R41, R38, 0x4, R47 ;  /* 0x0000000426297824 */ /* 0x000fe200078e022f */
[----:B-1----:R-:W-:-:S04]  /*d830*/  LEA R32, P6, R47, R39, 0x1 ;  /* 0x000000272f207211 */ /* 0x002fc800078c08ff */
[----:B------:R-:W-:Y:S01]  /*d840*/  LEA.HI.X.SX32 R33, R47, R40, 0x1, P6 ;  /* 0x000000282f217211 */ /* 0x000fe200030f0eff */
[----:B------:R-:W-:Y:S01]  /*d850*/  IMAD R47, R38, 0x4, R41 ;  /* 0x00000004262f7824 */ /* 0x000fe200078e0229 */
[----:B0-----:R-:W-:-:S04]  /*d860*/  LEA R42, P6, R41, R39, 0x1 ;  /* 0x00000027292a7211 */ /* 0x001fc800078c08ff */
[-C--:B------:R-:W-:Y:S01]  /*d870*/  LEA.HI.X.SX32 R43, R41, R40.reuse, 0x1, P6 ;  /* 0x00000028292b7211 */ /* 0x080fe200030f0eff */
[----:B------:R-:W-:Y:S01]  /*d880*/  IMAD R41, R38, 0x4, R47 ;  /* 0x0000000426297824 */ /* 0x000fe200078e022f */
[CC--:B------:R-:W-:Y:S01]  /*d890*/  LEA R44, P6, R47.reuse, R39.reuse, 0x1 ;  /* 0x000000272f2c7211 */ /* 0x0c0fe200078c08ff */
[----:B------:R0:W-:Y:S01]  /*d8a0*/  @P3 STG.E.U16 desc[UR10][R32.64], R5 ;  /* 0x0000000520003986 */ /* 0x0001e2000c10150a */
[----:B------:R-:W-:Y:S02]  /*d8b0*/  ISETP.LT.AND P3, PT, R2, UR15, !P0 ;  /* 0x0000000f02007c0c */ /* 0x000fe4000c761270 */
[-C--:B------:R-:W-:Y:S01]  /*d8c0*/  LEA.HI.X.SX32 R45, R47, R40.reuse, 0x1, P6 ;  /* 0x000000282f2d7211 */ /* 0x080fe200030f0eff */
[----:B------:R-:W3:Y:S01]  /*d8d0*/  LDL.LU R2, [R1+0x348] ;  /* 0x0003480001027983 */ /* 0x000ee20000300800 */
[CC--:B------:R-:W-:Y:S01]  /*d8e0*/  LEA R10, P6, R41.reuse, R39.reuse, 0x1 ;  /* 0x00000027290a7211 */ /* 0x0c0fe200078c08ff */
[C---:B------:R-:W-:Y:S02]  /*d8f0*/  IMAD R47, R38.reuse, 0x4, R41 ;  /* 0x00000004262f7824 */ /* 0x040fe400078e0229 */
[----:B------:R1:W-:Y:S01]  /*d900*/  @P1 STG.E.U16 desc[UR10][R42.64], R17 ;  /* 0x000000112a001986 */ /* 0x0003e2000c10150a */
[----:B------:R-:W-:Y:S01]  /*d910*/  LEA.HI.X.SX32 R11, R41, R40, 0x1, P6 ;  /* 0x00000028290b7211 */ /* 0x000fe200030f0eff */
[----:B------:R-:W-:Y:S01]  /*d920*/  IMAD R41, R38, 0x4, R47 ;  /* 0x0000000426297824 */ /* 0x000fe200078e022f */
[----:B0-----:R-:W-:-:S02]  /*d930*/  LEA R32, P6, R47, R39, 0x1 ;  /* 0x000000272f207211 */ /* 0x001fc400078c08ff */
[----:B--2---:R-:W-:Y:S02]  /*d940*/  ISETP.LT.AND P1, PT, R8, UR15, !P0 ;  /* 0x0000000f08007c0c */ /* 0x004fe4000c721270 */
[----:B------:R-:W2:Y:S01]  /*d950*/  LDL.LU R8, [R1+0x344] ;  /* 0x0003440001087983 */ /* 0x000ea20000300800 */
[----:B------:R-:W-:-:S03]  /*d960*/  LEA.HI.X.SX32 R33, R47, R40, 0x1, P6 ;  /* 0x000000282f217211 */ /* 0x000fc600030f0eff */
[----:B------:R0:W-:Y:S01]  /*d970*/  @P2 STG.E.U16 desc[UR10][R44.64], R15 ;  /* 0x0000000f2c002986 */ /* 0x0001e2000c10150a */
[----:B-----5:R-:W-:Y:S02]  /*d980*/  ISETP.LT.AND P2, PT, R4, UR15, !P0 ;  /* 0x0000000f04007c0c */ /* 0x020fe4000c741270 */
[C---:B-1----:R-:W-:Y:S01]  /*d990*/  LEA R42, P6, R41.reuse, R39, 0x1 ;  /* 0x00000027292a7211 */ /* 0x042fe200078c08ff */
        /* <DEDUP_REMOVED lines=13> */
[----:B0-----:R-:W-:-:S04]  /*da70*/  LEA R44, P6, R47, R39, 0x1 ;  /* 0x000000272f2c7211 */ /* 0x001fc800078c08ff */
[----:B------:R-:W-:Y:S01]  /*da80*/  LEA.HI.X.SX32 R45, R47, R40, 0x1, P6 ;  /* 0x000000282f2d7211 */ /* 0x000fe200030f0eff */
[----:B------:R-:W-:Y:S01]  /*da90*/  IMAD R47, R38, 0x4, R41 ;  /* 0x00000004262f7824 */ /* 0x000fe200078e0229 */
[----:B-1----:R-:W-:-:S04]  /*daa0*/  LEA R10, P6, R41, R39, 0x1 ;  /* 0x00000027290a7211 */ /* 0x002fc800078c08ff */
[----:B------:R-:W-:Y:S01]  /*dab0*/  LEA.HI.X.SX32 R11, R41, R40, 0x1, P6 ;  /* 0x00000028290b7211 */ /* 0x000fe200030f0eff */
[----:B------:R-:W-:Y:S01]  /*dac0*/  IMAD R41, R38, 0x4, R47 ;  /* 0x0000000426297824 */ /* 0x000fe200078e022f */
[----:B------:R-:W-:Y:S01]  /*dad0*/  LEA R32, P6, R47, R39, 0x1 ;  /* 0x000000272f207211 */ /* 0x000fe200078c08ff */
[----:B------:R0:W-:Y:S01]  /*dae0*/  @P1 STG.E.U16 desc[UR10][R44.64], R19 ;  /* 0x000000132c001986 */ /* 0x0001e2000c10150a */
[----:B------:R-:W-:-:S03]  /*daf0*/  ISETP.LT.AND P1, PT, R2, UR15, !P0 ;  /* 0x0000000f02007c0c */ /* 0x000fc6000c721270 */
[----:B------:R-:W3:Y:S01]  /*db00*/  LDL.LU R2, [R1+0x330] ;  /* 0x0003300001027983 */ /* 0x000ee20000300800 */
[-C--:B------:R-:W-:Y:S01]  /*db10*/  LEA.HI.X.SX32 R33, R47, R40.reuse, 0x1, P6 ;  /* 0x000000282f217211 */ /* 0x080fe200030f0eff */
[C---:B------:R-:W-:Y:S01]  /*db20*/  IMAD R47, R38.reuse, 0x4, R41 ;  /* 0x00000004262f7824 */ /* 0x040fe200078e0229 */
[CC--:B------:R-:W-:Y:S01]  /*db30*/  LEA R42, P6, R41.reuse, R39.reuse, 0x1 ;  /* 0x00000027292a7211 */ /* 0x0c0fe200078c08ff */
[----:B------:R1:W-:Y:S03]  /*db40*/  @P2 STG.E.U16 desc[UR10][R10.64], R27 ;  /* 0x0000001b0a002986 */ /* 0x0003e6000c10150a */
[----:B------:R-:W-:Y:S01]  /*db50*/  LEA.HI.X.SX32 R43, R41, R40, 0x1, P6 ;  /* 0x00000028292b7211 */ /* 0x000fe200030f0eff */
[----:B------:R-:W-:Y:S01]  /*db60*/  IMAD R41, R38, 0x4, R47 ;  /* 0x0000000426297824 */ /* 0x000fe200078e022f */
[----:B0-----:R-:W-:Y:S02]  /*db70*/  LEA R44, P6, R47, R39, 0x1 ;  /* 0x000000272f2c7211 */ /* 0x001fe400078c08ff */
[----:B--2---:R-:W-:-:S02]  /*db80*/  ISETP.LT.AND P2, PT, R8, UR15, !P0 ;  /* 0x0000000f08007c0c */ /* 0x004fc4000c741270 */
        /* <DEDUP_REMOVED lines=8> */
[----:B------:R-:W-:Y:S04]  /*dc10*/  @P3 STG.E.U16 desc[UR10][R44.64], R29 ;  /* 0x0000001d2c003986 */ /* 0x000fe8000c10150a */
[----:B------:R0:W-:Y:S04]  /*dc20*/  @P1 STG.E.U16 desc[UR10][R10.64], R35 ;  /* 0x000000230a001986 */ /* 0x0001e8000c10150a */
[----:B------:R-:W5:Y:S01]  /*dc30*/  LDL.LU R18, [R1+0x324] ;  /* 0x0003240001127983 */ /* 0x000f620000300800 */
[----:B----4-:R-:W-:-:S02]  /*dc40*/  ISETP.LT.AND P4, PT, R14, UR15, !P0 ;  /* 0x0000000f0e007c0c */ /* 0x010fc4000c781270 */
[----:B------:R-:W-:Y:S02]  /*dc50*/  ISETP.LT.AND P3, PT, R12, UR15, !P0 ;  /* 0x0000000f0c007c0c */ /* 0x000fe4000c761270 */
[----:B---3--:R-:W-:Y:S02]  /*dc60*/  ISETP.LT.AND P1, PT, R6, UR15, !P0 ;  /* 0x0000000f06007c0c */ /* 0x008fe4000c721270 */
[----:B------:R-:W3:Y:S04]  /*dc70*/  LDL.LU R6, [R1+0x320] ;  /* 0x0003200001067983 */ /* 0x000ee80000300800 */
[----:B------:R-:W4:Y:S04]  /*dc80*/  LDL.LU R16, [R1+0x31c] ;  /* 0x00031c0001107983 */ /* 0x000f280000300800 */
[----:B------:R-:W4:Y:S04]  /*dc90*/  LDL.LU R12, [R1+0x318] ;  /* 0x00031800010c7983 */ /* 0x000f280000300800 */
[----:B------:R-:W4:Y:S01]  /*dca0*/  LDL.LU R14, [R1+0x314] ;  /* 0x00031400010e7983 */ /* 0x000f220000300800 */
[----:B------:R-:W-:-:S04]  /*dcb0*/  IMAD R47, R38, 0x4, R41 ;  /* 0x00000004262f7824 */ /* 0x000fc800078e0229 */
[----:B------:R-:W-:Y:S01]  /*dcc0*/  IMAD R41, R38, 0x4, R47 ;  /* 0x0000000426297824 */ /* 0x000fe200078e022f */
[----:B0-----:R-:W-:-:S04]  /*dcd0*/  LEA R32, P6, R47, R39, 0x1 ;  /* 0x000000272f207211 */ /* 0x001fc800078c08ff */
[-C--:B------:R-:W-:Y:S01]  /*dce0*/  LEA.HI.X.SX32 R33, R47, R40.reuse, 0x1, P6 ;  /* 0x000000282f217211 */ /* 0x080fe200030f0eff */
[----:B------:R-:W-:Y:S01]  /*dcf0*/  IMAD R47, R38, 0x4, R41 ;  /* 0x00000004262f7824 */ /* 0x000fe200078e0229 */
[-C--:B-1----:R-:W-:Y:S02]  /*dd00*/  LEA R42, P6, R41, R39.reuse, 0x1 ;  /* 0x00000027292a7211 */ /* 0x082fe400078c08ff */
[----:B------:R-:W-:Y:S01]  /*dd10*/  PRMT R21, R3, 0x7632, R21 ;  /* 0x0000763203157816 */ /* 0x000fe20000000015 */
[----:B------:R-:W-:Y:S01]  /*dd20*/  @P2 STG.E.U16 desc[UR10][R32.64], R37 ;  /* 0x0000002520002986 */ /* 0x000fe2000c10150a */
[----:B------:R-:W-:Y:S02]  /*dd30*/  ISETP.LT.AND P2, PT, R2, UR15, !P0 ;  /* 0x0000000f02007c0c */ /* 0x000fe4000c741270 */
[----:B------:R-:W-:Y:S02]  /*dd40*/  LEA.HI.X.SX32 R43, R41, R40, 0x1, P6 ;  /* 0x00000028292b7211 */ /* 0x000fe400030f0eff */
[----:B------:R-:W-:-:S02]  /*dd50*/  LEA R2, P6, R47, R39, 0x1 ;  /* 0x000000272f027211 */ /* 0x000fc400078c08ff */
[----:B------:R-:W-:Y:S01]  /*dd60*/  PRMT R0, R9, 0x7632, R0 ;  /* 0x0000763209007816 */ /* 0x000fe20000000000 */
[----:B------:R-:W-:Y:S01]  /*dd70*/  IMAD R9, R38, 0x4, R47 ;  /* 0x0000000426097824 */ /* 0x000fe200078e022f */
[-C--:B------:R-:W-:Y:S01]  /*dd80*/  LEA.HI.X.SX32 R3, R47, R40.reuse, 0x1, P6 ;  /* 0x000000282f037211 */ /* 0x080fe200030f0eff */
[----:B------:R-:W-:Y:S01]  /*dd90*/  @P5 STG.E.U16 desc[UR10][R42.64], R21 ;  /* 0x000000152a005986 */ /* 0x000fe2000c10150a */
[----:B--2---:R-:W-:Y:S01]  /*dda0*/  ISETP.LT.AND P5, PT, R8, UR15, !P0 ;  /* 0x0000000f08007c0c */ /* 0x004fe2000c7a1270 */
[----:B------:R-:W-:Y:S01]  /*ddb0*/  IMAD R11, R38, 0x4, R9 ;  /* 0x00000004260b7824 */ /* 0x000fe200078e0209 */
[C---:B------:R-:W-:Y:S01]  /*ddc0*/  LEA R8, P6, R9.reuse, R39, 0x1 ;  /* 0x0000002709087211 */ /* 0x040fe200078c08ff */
[----:B------:R0:W-:Y:S01]  /*ddd0*/  @P4 STG.E.U16 desc[UR10][R2.64], R0 ;  /* 0x0000000002004986 */ /* 0x0001e2000c10150a */
[----:B-----5:R-:W-:Y:S02]  /*dde0*/  ISETP.LT.AND P4, PT, R4, UR15, !P0 ;  /* 0x0000000f04007c0c */ /* 0x020fe4000c781270 */
[----:B------:R-:W-:-:S02]  /*ddf0*/  LEA.HI.X.SX32 R9, R9, R40, 0x1, P6 ;  /* 0x0000002809097211 */ /* 0x000fc400030f0eff */
[----:B------:R-:W-:Y:S02]  /*de00*/  LEA R4, P6, R11, R39, 0x1 ;  /* 0x000000270b047211 */ /* 0x000fe400078c08ff */
[----:B------:R-:W-:Y:S02]  /*de10*/  PRMT R10, R5, 0x7632, R10 ;  /* 0x00007632050a7816 */ /* 0x000fe4000000000a */
[----:B0-----:R-:W-:Y:S01]  /*de20*/  PRMT R3, R7, 0x7632, R3 ;  /* 0x0000763207037816 */ /* 0x001fe20000000003 */
[----:B------:R-:W-:Y:S01]  /*de30*/  IMAD R7, R38, 0x4, R11 ;  /* 0x0000000426077824 */ /* 0x000fe200078e020b */
[----:B------:R-:W-:-:S03]  /*de40*/  LEA.HI.X.SX32 R5, R11, R40, 0x1, P6 ;  /* 0x000000280b057211 */ /* 0x000fc600030f0eff */
[C---:B------:R-:W-:Y:S01]  /*de50*/  IMAD R11, R38.reuse, 0x4, R7 ;  /* 0x00000004260b7824 */ /* 0x040fe200078e0207 */
[----:B------:R-:W-:Y:S01]  /*de60*/  LEA R2, P6, R7, R39, 0x1 ;  /* 0x0000002707027211 */ /* 0x000fe200078c08ff */
[----:B------:R0:W-:Y:S01]  /*de70*/  @P3 STG.E.U16 desc[UR10][R8.64], R3 ;  /* 0x0000000308003986 */ /* 0x0001e2000c10150a */
[----:B------:R-:W-:Y:S01]  /*de80*/  PRMT R0, R15, 0x7632, R0 ;  /* 0x000076320f007816 */ /* 0x000fe20000000000 */
[----:B------:R-:W-:Y:S02]  /*de90*/  IMAD R15, R38, 0x4, R11 ;  /* 0x00000004260f7824 */ /* 0x000fe400078e020b */
[----:B------:R1:W-:Y:S01]  /*dea0*/  @P1 STG.E.U16 desc[UR10][R4.64], R10 ;  /* 0x0000000a04001986 */ /* 0x0003e2000c10150a */
[----:B------:R-:W-:Y:S02]  /*deb0*/  PRMT R17, R17, 0x7632, R17 ;  /* 0x0000763211117816 */ /* 0x000fe40000000011 */
[----:B0-----:R-:W-:Y:S02]  /*dec0*/  LEA.HI.X.SX32 R3, R7, R40, 0x1, P6 ;  /* 0x0000002807037211 */ /* 0x001fe400030f0eff */
[----:B------:R-:W-:-:S02]  /*ded0*/  PRMT R21, R21, 0x7632, R21 ;  /* 0x0000763215157816 */ /* 0x000fc40000000015 */
[----:B------:R-:W-:Y:S01]  /*dee0*/  ISETP.LT.AND P3, PT, R18, UR15, !P0 ;  /* 0x0000000f12007c0c */ /* 0x000fe2000c761270 */
[----:B------:R-:W-:Y:S04]  /*def0*/  @P2 STG.E.U16 desc[UR10][R2.64], R17 ;  /* 0x0000001102002986 */ /* 0x000fe8000c10150a */
[----:B------:R-:W2:Y:S01]  /*df00*/  LDL.LU R18, [R1+0x310] ;  /* 0x0003100001127983 */ /* 0x000ea20000300800 */
[----:B---3--:R-:W-:Y:S02]  /*df10*/  ISETP.LT.AND P1, PT, R6, UR15, !P0 ;  /* 0x0000000f06007c0c */ /* 0x008fe4000c721270 */
[----:B------:R-:W-:-:S04]  /*df20*/  LEA R6, P6, R11, R39, 0x1 ;  /* 0x000000270b067211 */ /* 0x000fc800078c08ff */
[----:B------:R-:W-:Y:S02]  /*df30*/  LEA.HI.X.SX32 R7, R11, R40, 0x1, P6 ;  /* 0x000000280b077211 */ /* 0x000fe400030f0eff */
[----:B------:R-:W-:-:S04]  /*df40*/  LEA R8, P6, R15, R39, 0x1 ;  /* 0x000000270f087211 */ /* 0x000fc800078c08ff */
[----:B------:R-:W-:Y:S01]  /*df50*/  LEA.HI.X.SX32 R9, R15, R40, 0x1, P6 ;  /* 0x000000280f097211 */ /* 0x000fe200030f0eff */
[----:B------:R0:W-:Y:S01]  /*df60*/  @P5 STG.E.U16 desc[UR10][R6.64], R0 ;  /* 0x0000000006005986 */ /* 0x0001e2000c10150a */
[----:B----4-:R-:W-:Y:S02]  /*df70*/  ISETP.LT.AND P5, PT, R12, UR15, !P0 ;  /* 0x0000000f0c007c0c */ /* 0x010fe4000c7a1270 */
[----:B------:R-:W-:Y:S01]  /*df80*/  ISETP.LT.AND P2, PT, R16, UR15, !P0 ;  /* 0x0000000f10007c0c */ /* 0x000fe2000c741270 */
[----:B------:R-:W3:Y:S04]  /*df90*/  LDL.LU R12, [R1+0x30c] ;  /* 0x00030c00010c7983 */ /* 0x000ee80000300800 */
[----:B------:R4:W-:Y:S01]  /*dfa0*/  @P4 STG.E.U16 desc[UR10][R8.64], R21 ;  /* 0x0000001508004986 */ /* 0x0009e2000c10150a */
[----:B------:R-:W-:-:S03]  /*dfb0*/  ISETP.LT.AND P4, PT, R14, UR15, !P0 ;  /* 0x0000000f0e007c0c */ /* 0x000fc6000c781270 */
[----:B------:R-:W5:Y:S04]  /*dfc0*/  LDL.LU R16, [R1+0x308] ;  /* 0x0003080001107983 */ /* 0x000f680000300800 */
[----:B------:R-:W5:Y:S01]  /*dfd0*/  LDL.LU R14, [R1+0x304] ;  /* 0x00030400010e7983 */ /* 0x000f620000300800 */
[----:B-1----:R-:W-:-:S04]  /*dfe0*/  IMAD R5, R38, 0x4, R15 ;  /* 0x0000000426057824 */ /* 0x002fc800078e020f */
[----:B------:R-:W-:Y:S01]  /*dff0*/  IMAD R11, R38, 0x4, R5 ;  /* 0x00000004260b7824 */ /* 0x000fe200078e0205 */
[----:B------:R-:W-:-:S04]  /*e000*/  LEA R4, P6, R5, R39, 0x1 ;  /* 0x0000002705047211 */ /* 0x000fc800078c08ff */
[----:B------:R-:W-:Y:S01]  /*e010*/  LEA.HI.X.SX32 R5, R5, R40, 0x1, P6 ;  /* 0x0000002805057211 */ /* 0x000fe200030f0eff */
[----:B0-----:R-:W-:Y:S01]  /*e020*/  IMAD R7, R38, 0x4, R11 ;  /* 0x0000000426077824 */ /* 0x001fe200078e020b */
[----:B------:R-:W-:-:S04]  /*e030*/  LEA R2, P6, R11, R39, 0x1 ;  /* 0x000000270b027211 */ /* 0x000fc800078c08ff */
[----:B------:R-:W-:Y:S01]  /*e040*/  LEA.HI.X.SX32 R3, R11, R40, 0x1, P6 ;  /* 0x000000280b037211 */ /* 0x000fe200030f0eff */
[----:B------:R-:W-:Y:S01]  /*e050*/  IMAD R11, R38, 0x4, R7 ;  /* 0x00000004260b7824 */ /* 0x000fe200078e0207 */
[----:B------:R-:W-:-:S03]  /*e060*/  PRMT R0, R13, 0x7632, R0 ;  /* 0x000076320d007816 */ /* 0x000fc60000000000 */
[----:B----4-:R-:W-:Y:S01]  /*e070*/  IMAD R9, R38, 0x4, R11 ;  /* 0x0000000426097824 */ /* 0x010fe200078e020b */
[----:B------:R-:W-:-:S03]  /*e080*/  PRMT R23, R23, 0x7632, R23 ;  /* 0x0000763217177816 */ /* 0x000fc60000000017 */
[C---:B------:R-:W-:Y:S01]  /*e090*/  IMAD R13, R38.reuse, 0x4, R9 ;  /* 0x00000004260d7824 */ /* 0x040fe200078e0209 */
[CC--:B------:R-:W-:Y:S01]  /*e0a0*/  LEA R6, P6, R7.reuse, R39.reuse, 0x1 ;  /* 0x0000002707067211 */ /* 0x0c0fe200078c08ff */
[----:B------:R0:W-:Y:S02]  /*e0b0*/  @P3 STG.E.U16 desc[UR10][R4.64], R23 ;  /* 0x0000001704003986 */ /* 0x0001e4000c10150a */
[C---:B------:R-:W-:Y:S01]  /*e0c0*/  IMAD R15, R38.reuse, 0x4, R13 ;  /* 0x00000004260f7824 */ /* 0x040fe200078e020d */
[----:B------:R-:W-:Y:S01]  /*e0d0*/  LEA.HI.X.SX32 R7, R7, R40, 0x1, P6 ;  /* 0x0000002807077211 */ /* 0x000fe200030f0eff */
[----:B------:R-:W-:Y:S01]  /*e0e0*/  @P1 STG.E.U16 desc[UR10][R2.64], R0 ;  /* 0x0000000002001986 */ /* 0x000fe2000c10150a */
[----:B------:R-:W-:Y:S01]  /*e0f0*/  PRMT R19, R19, 0x7632, R19 ;  /* 0x0000763213137816 */ /* 0x000fe20000000013 */
[----:B------:R-:W-:Y:S01]  /*e100*/  IMAD R17, R38, 0x4, R15 ;  /* 0x0000000426117824 */ /* 0x000fe200078e020f */
[----:B0-----:R-:W-:-:S03]  /*e110*/  LEA R4, P1, R11, R39, 0x1 ;  /* 0x000000270b047211 */ /* 0x001fc600078208ff */
[----:B------:R0:W-:Y:S01]  /*e120*/  @P2 STG.E.U16 desc[UR10][R6.64], R19 ;  /* 0x0000001306002986 */ /* 0x0001e2000c10150a */
[-C--:B------:R-:W-:Y:S02]  /*e130*/  LEA R8, P2, R9, R39.reuse, 0x1 ;  /* 0x0000002709087211 */ /* 0x080fe400078408ff */
[-C--:B------:R-:W-:Y:S02]  /*e140*/  LEA.HI.X.SX32 R5, R11, R40.reuse, 0x1, P1 ;  /* 0x000000280b057211 */ /* 0x080fe400008f0eff */
[-C--:B------:R-:W-:Y:S02]  /*e150*/  LEA R10, P6, R13, R39.reuse, 0x1 ;  /* 0x000000270d0a7211 */ /* 0x080fe400078c08ff */
[----:B------:R-:W-:Y:S02]  /*e160*/  LEA.HI.X.SX32 R9, R9, R40, 0x1, P2 ;  /* 0x0000002809097211 */ /* 0x000fe400010f0eff */
[----:B0-----:R-:W-:Y:S02]  /*e170*/  LEA R6, P1, R17, R39, 0x1 ;  /* 0x0000002711067211 */ /* 0x001fe400078208ff */
[----:B--2---:R-:W-:-:S02]  /*e180*/  ISETP.LT.AND P3, PT, R18, UR15, !P0 ;  /* 0x0000000f12007c0c */ /* 0x004fc4000c761270 */
[-C--:B------:R-:W-:Y:S02]  /*e190*/  LEA.HI.X.SX32 R7, R17, R40.reuse, 0x1, P1 ;  /* 0x0000002811077211 */ /* 0x080fe400008f0eff */
[----:B------:R-:W-:Y:S02]  /*e1a0*/  LEA.HI.X.SX32 R11, R13, R40, 0x1, P6 ;  /* 0x000000280d0b7211 */ /* 0x000fe400030f0eff */
[----:B------:R-:W-:Y:S02]  /*e1b0*/  LEA R2, P6, R15, R39, 0x1 ;  /* 0x000000270f027211 */ /* 0x000fe400078c08ff */
[----:B------:R-:W-:Y:S02]  /*e1c0*/  PRMT R27, R27, 0x7632, R27 ;  /* 0x000076321b1b7816 */ /* 0x000fe4000000001b */
[----:B------:R-:W-:Y:S01]  /*e1d0*/  PRMT R25, R25, 0x7632, R25 ;  /* 0x0000763219197816 */ /* 0x000fe20000000019 */
[----:B------:R-:W-:Y:S01]  /*e1e0*/  IMAD R38, R38, 0x4, R17 ;  /* 0x0000000426267824 */ /* 0x000fe200078e0211 */
[----:B------:R-:W-:-:S02]  /*e1f0*/  PRMT R31, R31, 0x7632, R31 ;  /* 0x000076321f1f7816 */ /* 0x000fc4000000001f */
[----:B------:R-:W-:Y:S02]  /*e200*/  LEA.HI.X.SX32 R3, R15, R40, 0x1, P6 ;  /* 0x000000280f037211 */ /* 0x000fe400030f0eff */
[----:B------:R-:W-:Y:S01]  /*e210*/  PRMT R29, R29, 0x7632, R29 ;  /* 0x000076321d1d7816 */ /* 0x000fe2000000001d */
[----:B------:R0:W-:Y:S01]  /*e220*/  @P5 STG.E.U16 desc[UR10][R4.64], R27 ;  /* 0x0000001b04005986 */ /* 0x0001e2000c10150a */
[----:B------:R-:W-:-:S03]  /*e230*/  PRMT R35, R35, 0x7632, R35 ;  /* 0x0000763223237816 */ /* 0x000fc60000000023 */
[----:B------:R0:W-:Y:S04]  /*e240*/  @P4 STG.E.U16 desc[UR10][R8.64], R25 ;  /* 0x0000001908004986 */ /* 0x0001e8000c10150a */
[----:B------:R0:W-:Y:S01]  /*e250*/  @P3 STG.E.U16 desc[UR10][R10.64], R31 ;  /* 0x0000001f0a003986 */ /* 0x0001e2000c10150a */
[----:B---3--:R-:W-:Y:S02]  /*e260*/  ISETP.LT.AND P2, PT, R12, UR15, !P0 ;  /* 0x0000000f0c007c0c */ /* 0x008fe4000c741270 */
[----:B-----5:R-:W-:Y:S02]  /*e270*/  ISETP.LT.AND P1, PT, R16, UR15, !P0 ;  /* 0x0000000f10007c0c */ /* 0x020fe4000c721270 */
[----:B------:R-:W-:-:S09]  /*e280*/  ISETP.LT.AND P0, PT, R14, UR15, !P0 ;  /* 0x0000000f0e007c0c */ /* 0x000fd2000c701270 */
[----:B------:R0:W-:Y:S01]  /*e290*/  @P2 STG.E.U16 desc[UR10][R2.64], R29 ;  /* 0x0000001d02002986 */ /* 0x0001e2000c10150a */
[----:B------:R-:W-:-:S04]  /*e2a0*/  LEA R12, P6, R38, R39, 0x1 ;  /* 0x00000027260c7211 */ /* 0x000fc800078c08ff */
[----:B------:R-:W-:Y:S01]  /*e2b0*/  LEA.HI.X.SX32 R13, R38, R40, 0x1, P6 ;  /* 0x00000028260d7211 */ /* 0x000fe200030f0eff */
[----:B------:R0:W-:Y:S01]  /*e2c0*/  @P1 STG.E.U16 desc[UR10][R6.64], R35 ;  /* 0x0000002306001986 */ /* 0x0001e2000c10150a */
[----:B------:R-:W-:Y:S07]  /*e2d0*/  @!P0 EXIT ;  /* 0x000000000000894d */ /* 0x000fee0003800000 */
[----:B0-----:R-:W-:-:S05]  /*e2e0*/  PRMT R6, R37, 0x7632, R6 ;  /* 0x0000763225067816 */ /* 0x001fca0000000006 */
[----:B------:R-:W-:Y:S01]  /*e2f0*/  STG.E.U16 desc[UR10][R12.64], R6 ;  /* 0x000000060c007986 */ /* 0x000fe2000c10150a */
[----:B------:R-:W-:Y:S05]  /*e300*/  EXIT ;  /* 0x000000000000794d */ /* 0x000fea0003800000 */
.L_x_3:
[----:B------:R-:W-:-:S00]  /*e310*/  BRA `(.L_x_3) ;  /* 0xfffffffc00fc7947 */ /* 0x000fc0000383ffff */
[----:B------:R-:W-:-:S00]  /*e320*/  NOP ;  /* 0x0000000000007918 */ /* 0x000fc00000000000 */
        /* <DEDUP_REMOVED lines=13> */
.L_x_4:


//--------------------- .nv.shared.matmul_kernel  --------------------------
	.section	.nv.shared.matmul_kernel,"aw",@nobits
	.sectionflags	@""
	.align	16
	.zero		1024


//--------------------- .nv.shared.reserved.0     --------------------------
	.section	.nv.shared.reserved.0,"aw",@nobits
	.weak		__nv_reservedSMEM_offset_0_alias
	.size		__nv_reservedSMEM_offset_0_alias, 0, 64
	.other		__nv_reservedSMEM_offset_0_alias,@"STO_CUDA_RESERVED_SHARED STV_DEFAULT"
__nv_reservedSMEM_offset_0_alias:
	.zero		0
	.zero		64


//--------------------- .nv.constant0.matmul_kernel --------------------------
	.section	.nv.constant0.matmul_kernel,"a",@progbits
	.sectionflags	@""
	.align	4
.nv.constant0.matmul_kernel:
	.zero		976


//--------------------- SYMBOLS --------------------------

	.type		.nv.reservedSmem.offset0,@object
	.size		.nv.reservedSmem.offset0,0x4
	.type		.nv.reservedSmem.cap,@object
	.size		.nv.reservedSmem.cap,0x4
